def matmul_kernel(
    a_ptr,
    b_ptr,
    c_ptr,
    M,
    N,
    K,
    stride_am,
    stride_ak,
    stride_bk,
    stride_bn,
    stride_cm,
    stride_cn,
    BLOCK_M: tl.constexpr,
    BLOCK_N: tl.constexpr,
    BLOCK_K: tl.constexpr,
    GROUP_M: tl.constexpr,
):
    pid = tl.program_id(axis=0)
    num_pid_m = tl.cdiv(M, BLOCK_M)
    num_pid_n = tl.cdiv(N, BLOCK_N)
    num_pid_in_group = GROUP_M * num_pid_n
    group_id = pid // num_pid_in_group
    first_pid_m = group_id * GROUP_M
    group_size_m = min(num_pid_m - first_pid_m, GROUP_M)
    pid_m = first_pid_m + ((pid % num_pid_in_group) % group_size_m)
    pid_n = (pid % num_pid_in_group) // group_size_m

    offs_am = (pid_m * BLOCK_M + tl.arange(0, BLOCK_M)) % M
    offs_bn = (pid_n * BLOCK_N + tl.arange(0, BLOCK_N)) % N
    offs_k = tl.arange(0, BLOCK_K)
    a_ptrs = a_ptr + offs_am[:, None] * stride_am + offs_k[None, :] * stride_ak
    b_ptrs = b_ptr + offs_k[:, None] * stride_bk + offs_bn[None, :] * stride_bn

    acc = tl.zeros((BLOCK_M, BLOCK_N), dtype=tl.float32)
    for kk in range(0, tl.cdiv(K, BLOCK_K)):
        a = tl.load(a_ptrs, mask=offs_k[None, :] < K - kk * BLOCK_K, other=0.0)
        b = tl.load(b_ptrs, mask=offs_k[:, None] < K - kk * BLOCK_K, other=0.0)
        acc = tl.dot(a, b, acc)
        a_ptrs += BLOCK_K * stride_ak
        b_ptrs += BLOCK_K * stride_bk

    c = acc.to(c_ptr.dtype.element_ty)
    offs_cm = pid_m * BLOCK_M + tl.arange(0, BLOCK_M)
    offs_cn = pid_n * BLOCK_N + tl.arange(0, BLOCK_N)
    c_ptrs = c_ptr + offs_cm[:, None] * stride_cm + offs_cn[None, :] * stride_cn
    mask = (offs_cm[:, None] < M) & (offs_cn[None, :] < N)
    tl.store(c_ptrs, c, mask=mask)

# config = {"BLOCK_K": 32, "BLOCK_M": 64, "BLOCK_N": 64, "GROUP_M": 8, "arch": "sm_100", "dtype": "fp8e4m3", "num_ctas": 2, "num_stages": 3, "num_warps": 4}
# arch = sm_100


// ===== COMPILED SASS (sm_100a) =====

	.target	sm_100a

	.elftype	@"ET_EXEC"


//--------------------- .note.nv.tkinfo           --------------------------
	.section	.note.nv.tkinfo,"",@"SHT_NOTE"
	.sectionflags	@"SHF_NOTE_NV_TKINFO"
	.tkinfo
        /*0018*/ 	.word	0x00000081
        /*0030*/ 	.string	""
        /*0030*/ 	.string	"ptxas-blackwell"
        /*0030*/ 	.string	"Cuda compilation tools, release 12.9, V12.9.86"
        /*0030*/ 	.string	"Build cuda_12.9.r12.9/compiler.36037853_0"
        /*0030*/ 	.string	"-v  -suppress-debug-info  -lineinfo  -arch sm_100a "



//--------------------- .note.nv.cuver            --------------------------
	.section	.note.nv.cuver,"",@"SHT_NOTE"
	.sectionflags	@"SHF_NOTE_NV_CUVER"
        /*0018*/ 	.short	0x0001
        /*001a*/ 	.short	0x0064
        /*001c*/ 	.short	0x0001
        /*001e*/ 	.short	0x0000
        /*0020*/ 	.short	0x0001
        /*0022*/ 	.short	0x0000


//--------------------- .nv.info                  --------------------------
	.section	.nv.info,"",@"SHT_CUDA_INFO"
	.align	4


	//----- nvinfo : EIATTR_REGCOUNT
	.align		4
        /*0000*/ 	.byte	0x04, 0x2f
        /*0002*/ 	.short	(.L_4 - .L_3)
	.align		4
.L_3:
        /*0004*/ 	.word	index@(matmul_kernel)
        /*0008*/ 	.word	0x00000050


	//----- nvinfo : EIATTR_FRAME_SIZE
	.align		4
.L_4:
        /*000c*/ 	.byte	0x04, 0x11
        /*000e*/ 	.short	(.L_6 - .L_5)
	.align		4
.L_5:
        /*0010*/ 	.word	index@($__internal_2_$__cuda_sm10x_tcgen05_guardrail_trap_unallocated_columns_being_dealloced)
        /*0014*/ 	.word	0x00000000


	//----- nvinfo : EIATTR_FRAME_SIZE
	.align		4
.L_6:
        /*0018*/ 	.byte	0x04, 0x11
        /*001a*/ 	.short	(.L_8 - .L_7)
	.align		4
.L_7:
        /*001c*/ 	.word	index@($__internal_1_$__cuda_sm10x_tcgen05_guardrail_trap_phase_invalid_during_alloc)
        /*0020*/ 	.word	0x00000000


	//----- nvinfo : EIATTR_FRAME_SIZE
	.align		4
.L_8:
        /*0024*/ 	.byte	0x04, 0x11
        /*0026*/ 	.short	(.L_10 - .L_9)
	.align		4
.L_9:
        /*0028*/ 	.word	index@($__internal_0_$__cuda_sm10x_tcgen05_guardrail_trap_col_being_dealloced_not_returned_by_alloc)
        /*002c*/ 	.word	0x00000000


	//----- nvinfo : EIATTR_FRAME_SIZE
	.align		4
.L_10:
        /*0030*/ 	.byte	0x04, 0x11
        /*0032*/ 	.short	(.L_12 - .L_11)
	.align		4
.L_11:
        /*0034*/ 	.word	index@(matmul_kernel)
        /*0038*/ 	.word	0x00000000


	//----- nvinfo : EIATTR_MIN_STACK_SIZE
	.align		4
.L_12:
        /*003c*/ 	.byte	0x04, 0x12
        /*003e*/ 	.short	(.L_14 - .L_13)
	.align		4
.L_13:
        /*0040*/ 	.word	index@(matmul_kernel)
        /*0044*/ 	.word	0x00000000
.L_14:


//--------------------- .nv.info.matmul_kernel    --------------------------
	.section	.nv.info.matmul_kernel,"",@"SHT_CUDA_INFO"
	.sectionflags	@""
	.align	4


	//----- nvinfo : EIATTR_CUDA_API_VERSION
	.align		4
        /*0000*/ 	.byte	0x04, 0x37
        /*0002*/ 	.short	(.L_16 - .L_15)
.L_15:
        /*0004*/ 	.word	0x00000081


	//----- nvinfo : EIATTR_KPARAM_INFO
	.align		4
.L_16:
        /*0008*/ 	.byte	0x04, 0x17
        /*000a*/ 	.short	(.L_18 - .L_17)
.L_17:
        /*000c*/ 	.word	0x00000000
        /*0010*/ 	.short	0x000d
        /*0012*/ 	.short	0x0048
        /*0014*/ 	.byte	0x00, 0xf4, 0x21, 0x00


	//----- nvinfo : EIATTR_KPARAM_INFO
	.align		4
.L_18:
        /*0018*/ 	.byte	0x04, 0x17
        /*001a*/ 	.short	(.L_20 - .L_19)
.L_19:
        /*001c*/ 	.word	0x00000000
        /*0020*/ 	.short	0x000c
        /*0022*/ 	.short	0x0040
        /*0024*/ 	.byte	0x00, 0xf4, 0x21, 0x00


	//----- nvinfo : EIATTR_KPARAM_INFO
	.align		4
.L_20:
        /*0028*/ 	.byte	0x04, 0x17
        /*002a*/ 	.short	(.L_22 - .L_21)
.L_21:
        /*002c*/ 	.word	0x00000000
        /*0030*/ 	.short	0x000b
        /*0032*/ 	.short	0x0038
        /*0034*/ 	.byte	0x00, 0xf0, 0x11, 0x00


	//----- nvinfo : EIATTR_KPARAM_INFO
	.align		4
.L_22:
        /*0038*/ 	.byte	0x04, 0x17
        /*003a*/ 	.short	(.L_24 - .L_23)
.L_23:
        /*003c*/ 	.word	0x00000000
        /*0040*/ 	.short	0x000a
        /*0042*/ 	.short	0x0034
        /*0044*/ 	.byte	0x00, 0xf0, 0x11, 0x00


	//----- nvinfo : EIATTR_KPARAM_INFO
	.align		4
.L_24:
        /*0048*/ 	.byte	0x04, 0x17
        /*004a*/ 	.short	(.L_26 - .L_25)
.L_25:
        /*004c*/ 	.word	0x00000000
        /*0050*/ 	.short	0x0009
        /*0052*/ 	.short	0x0030
        /*0054*/ 	.byte	0x00, 0xf0, 0x11, 0x00


	//----- nvinfo : EIATTR_KPARAM_INFO
	.align		4
.L_26:
        /*0058*/ 	.byte	0x04, 0x17
        /*005a*/ 	.short	(.L_28 - .L_27)
.L_27:
        /*005c*/ 	.word	0x00000000
        /*0060*/ 	.short	0x0008
        /*0062*/ 	.short	0x002c
        /*0064*/ 	.byte	0x00, 0xf0, 0x11, 0x00


	//----- nvinfo : EIATTR_KPARAM_INFO
	.align		4
.L_28:
        /*0068*/ 	.byte	0x04, 0x17
        /*006a*/ 	.short	(.L_30 - .L_29)
.L_29:
        /*006c*/ 	.word	0x00000000
        /*0070*/ 	.short	0x0007
        /*0072*/ 	.short	0x0028
        /*0074*/ 	.byte	0x00, 0xf0, 0x11, 0x00


	//----- nvinfo : EIATTR_KPARAM_INFO
	.align		4
.L_30:
        /*0078*/ 	.byte	0x04, 0x17
        /*007a*/ 	.short	(.L_32 - .L_31)
.L_31:
        /*007c*/ 	.word	0x00000000
        /*0080*/ 	.short	0x0006
        /*0082*/ 	.short	0x0024
        /*0084*/ 	.byte	0x00, 0xf0, 0x11, 0x00


	//----- nvinfo : EIATTR_KPARAM_INFO
	.align		4
.L_32:
        /*0088*/ 	.byte	0x04, 0x17
        /*008a*/ 	.short	(.L_34 - .L_33)
.L_33:
        /*008c*/ 	.word	0x00000000
        /*0090*/ 	.short	0x0005
        /*0092*/ 	.short	0x0020
        /*0094*/ 	.byte	0x00, 0xf0, 0x11, 0x00


	//----- nvinfo : EIATTR_KPARAM_INFO
	.align		4
.L_34:
        /*0098*/ 	.byte	0x04, 0x17
        /*009a*/ 	.short	(.L_36 - .L_35)
.L_35:
        /*009c*/ 	.word	0x00000000
        /*00a0*/ 	.short	0x0004
        /*00a2*/ 	.short	0x001c
        /*00a4*/ 	.byte	0x00, 0xf0, 0x11, 0x00


	//----- nvinfo : EIATTR_KPARAM_INFO
	.align		4
.L_36:
        /*00a8*/ 	.byte	0x04, 0x17
        /*00aa*/ 	.short	(.L_38 - .L_37)
.L_37:
        /*00ac*/ 	.word	0x00000000
        /*00b0*/ 	.short	0x0003
        /*00b2*/ 	.short	0x0018
        /*00b4*/ 	.byte	0x00, 0xf0, 0x11, 0x00


	//----- nvinfo : EIATTR_KPARAM_INFO
	.align		4
.L_38:
        /*00b8*/ 	.byte	0x04, 0x17
        /*00ba*/ 	.short	(.L_40 - .L_39)
.L_39:
        /*00bc*/ 	.word	0x00000000
        /*00c0*/ 	.short	0x0002
        /*00c2*/ 	.short	0x0010
        /*00c4*/ 	.byte	0x00, 0xf4, 0x21, 0x00


	//----- nvinfo : EIATTR_KPARAM_INFO
	.align		4
.L_40:
        /*00c8*/ 	.byte	0x04, 0x17
        /*00ca*/ 	.short	(.L_42 - .L_41)
.L_41:
        /*00cc*/ 	.word	0x00000000
        /*00d0*/ 	.short	0x0001
        /*00d2*/ 	.short	0x0008
        /*00d4*/ 	.byte	0x00, 0xf4, 0x21, 0x00


	//----- nvinfo : EIATTR_KPARAM_INFO
	.align		4
.L_42:
        /*00d8*/ 	.byte	0x04, 0x17
        /*00da*/ 	.short	(.L_44 - .L_43)
.L_43:
        /*00dc*/ 	.word	0x00000000
        /*00e0*/ 	.short	0x0000
        /*00e2*/ 	.short	0x0000
        /*00e4*/ 	.byte	0x00, 0xf4, 0x21, 0x00


	//----- nvinfo : EIATTR_EXPLICIT_CLUSTER
	.align		4
.L_44:
        /*00e8*/ 	.byte	0x01, 0x3e
	.zero		2


	//----- nvinfo : EIATTR_CTA_PER_CLUSTER
	.align		4
        /*00ec*/ 	.byte	0x04, 0x3d
        /*00ee*/ 	.short	(.L_46 - .L_45)
.L_45:
        /*00f0*/ 	.word	0x00000002
        /*00f4*/ 	.word	0x00000001
        /*00f8*/ 	.word	0x00000001


	//----- nvinfo : EIATTR_AT_ENTRY_FRAGMENTS
	.align		4
.L_46:
        /*00fc*/ 	.byte	0x04, 0x4f
        /*00fe*/ 	.short	(.L_48 - .L_47)


	//   ....[0]....
.L_47:
        /*0100*/ 	.word	0x00000004


	//----- nvinfo : EIATTR_RESERVED_SMEM_USED
	.align		4
.L_48:
        /*0104*/ 	.byte	0x01, 0x41
	.zero		2


	//----- nvinfo : EIATTR_SPARSE_MMA_MASK
	.align		4
        /*0108*/ 	.byte	0x03, 0x50
        /*010a*/ 	.short	0x0000


	//----- nvinfo : EIATTR_TCGEN05_1CTA_USED
	.align		4
        /*010c*/ 	.byte	0x01, 0x51
	.zero		2


	//----- nvinfo : EIATTR_MAXREG_COUNT
	.align		4
        /*0110*/ 	.byte	0x03, 0x1b
        /*0112*/ 	.short	0x00ff


	//----- nvinfo : EIATTR_NUM_BARRIERS
	.align		4
        /*0114*/ 	.byte	0x02, 0x4c
        /*0116*/ 	.byte	0x01
	.zero		1


	//----- nvinfo : EIATTR_INT_WARP_WIDE_INSTR_OFFSETS
	.align		4
        /*0118*/ 	.byte	0x04, 0x31
        /*011a*/ 	.short	(.L_50 - .L_49)


	//   ....[0]....
.L_49:
        /*011c*/ 	.word	0x00000e30


	//   ....[1]....
        /*0120*/ 	.word	0x00000e40


	//   ....[2]....
        /*0124*/ 	.word	0x00001e50


	//   ....[3]....
        /*0128*/ 	.word	0x00003ef0


	//   ....[4]....
        /*012c*/ 	.word	0x00003f40


	//----- nvinfo : EIATTR_COOP_GROUP_MASK_REGIDS
	.align		4
.L_50:
        /*0130*/ 	.byte	0x04, 0x29
        /*0132*/ 	.short	(.L_52 - .L_51)


	//   ....[0]....
.L_51:
        /*0134*/ 	.word	0xffffffff


	//   ....[1]....
        /*0138*/ 	.word	0xffffffff


	//   ....[2]....
        /*013c*/ 	.word	0xffffffff


	//   ....[3]....
        /*0140*/ 	.word	0xffffffff


	//----- nvinfo : EIATTR_COOP_GROUP_INSTR_OFFSETS
	.align		4
.L_52:
        /*0144*/ 	.byte	0x04, 0x28
        /*0146*/ 	.short	(.L_54 - .L_53)


	//   ....[0]....
.L_53:
        /*0148*/ 	.word	0x00000070


	//   ....[1]....
        /*014c*/ 	.word	0x00000320


	//   ....[2]....
        /*0150*/ 	.word	0x00003d90


	//   ....[3]....
        /*0154*/ 	.word	0x00003ff0


	//----- nvinfo : EIATTR_VRC_CTA_INIT_COUNT
	.align		4
.L_54:
        /*0158*/ 	.byte	0x02, 0x4a
        /*015a*/ 	.byte	0x80
	.zero		1


	//----- nvinfo : EIATTR_MBARRIER_INSTR_OFFSETS
	.align		4
        /*015c*/ 	.byte	0x04, 0x39
        /*015e*/ 	.short	(.L_56 - .L_55)


	//   ....[0]....
.L_55:
        /*0160*/ 	.word	0x00000f60
        /*0164*/ 	.word	0x000000ff
        /*0168*/ 	.word	0x00000000
        /*016c*/ 	.short	0x0100
        /*016e*/ 	.byte	0x12
	.zero		1


	//   ....[1]....
        /*0170*/ 	.word	0x00001f30
        /*0174*/ 	.word	0x000000ff
        /*0178*/ 	.word	0x00001808
        /*017c*/ 	.short	0x0100
        /*017e*/ 	.byte	0x09
	.zero		1


	//   ....[2]....
        /*0180*/ 	.word	0x000025d0
        /*0184*/ 	.word	0x000000ff
        /*0188*/ 	.word	0x00000000
        /*018c*/ 	.short	0x010a
        /*018e*/ 	.byte	0x12
	.zero		1


	//   ....[3]....
        /*0190*/ 	.word	0x00003100
        /*0194*/ 	.word	0x000000ff
        /*0198*/ 	.word	0x00000000
        /*019c*/ 	.short	0x010a
        /*019e*/ 	.byte	0x12
	.zero		1


	//   ....[4]....
        /*01a0*/ 	.word	0x00003270
        /*01a4*/ 	.word	0x000000ff
        /*01a8*/ 	.word	0x00001800
        /*01ac*/ 	.short	0x0108
        /*01ae*/ 	.byte	0x09
	.zero		1


	//   ....[5]....
        /*01b0*/ 	.word	0x000032d0
        /*01b4*/ 	.word	0x000000ff
        /*01b8*/ 	.word	0x00001808
        /*01bc*/ 	.short	0x0108
        /*01be*/ 	.byte	0x09
	.zero		1


	//   ....[6]....
        /*01c0*/ 	.word	0x00004010
        /*01c4*/ 	.word	0x000000ff
        /*01c8*/ 	.word	0x00000000
        /*01cc*/ 	.short	0x010a
        /*01ce*/ 	.byte	0x12
	.zero		1


	//   ....[7]....
        /*01d0*/ 	.word	0x00004040
        /*01d4*/ 	.word	0x000000ff
        /*01d8*/ 	.word	0x00000000
        /*01dc*/ 	.short	0x010a
        /*01de*/ 	.byte	0x12
	.zero		1


	//----- nvinfo : EIATTR_NUM_MBARRIERS
	.align		4
.L_56:
        /*01e0*/ 	.byte	0x03, 0x38
        /*01e2*/ 	.short	0x0002


	//----- nvinfo : EIATTR_EXIT_INSTR_OFFSETS
	.align		4
        /*01e4*/ 	.byte	0x04, 0x1c
        /*01e6*/ 	.short	(.L_58 - .L_57)


	//   ....[0]....
.L_57:
        /*01e8*/ 	.word	0x00004000


	//----- nvinfo : EIATTR_REQNTID
	.align		4
.L_58:
        /*01ec*/ 	.byte	0x04, 0x10
        /*01ee*/ 	.short	(.L_60 - .L_59)
.L_59:
        /*01f0*/ 	.word	0x00000080
        /*01f4*/ 	.word	0x00000001
        /*01f8*/ 	.word	0x00000001


	//----- nvinfo : EIATTR_CRS_STACK_SIZE
	.align		4
.L_60:
        /*01fc*/ 	.byte	0x04, 0x1e
        /*01fe*/ 	.short	(.L_62 - .L_61)
.L_61:
        /*0200*/ 	.word	0x00000000


	//----- nvinfo : EIATTR_CBANK_PARAM_SIZE
	.align		4
.L_62:
        /*0204*/ 	.byte	0x03, 0x19
        /*0206*/ 	.short	0x0050


	//----- nvinfo : EIATTR_PARAM_CBANK
	.align		4
        /*0208*/ 	.byte	0x04, 0x0a
        /*020a*/ 	.short	(.L_64 - .L_63)
	.align		4
.L_63:
        /*020c*/ 	.word	index@(.nv.constant0.matmul_kernel)
        /*0210*/ 	.short	0x0380
        /*0212*/ 	.short	0x0050


	//----- nvinfo : EIATTR_SW_WAR
	.align		4
.L_64:
        /*0214*/ 	.byte	0x04, 0x36
        /*0216*/ 	.short	(.L_66 - .L_65)
.L_65:
        /*0218*/ 	.word	0x00000008
.L_66:


//--------------------- .nv.compat                --------------------------
	.section	.nv.compat,"",@"SHT_CUDA_COMPAT_INFO"
	.align	4
        /*0000*/ 	.byte	0x02, 0x02, 0x02, 0x00, 0x02, 0x05, 0x05, 0x00, 0x02, 0x03, 0x00, 0x00, 0x02, 0x06, 0x01, 0x00


//--------------------- .nv.callgraph             --------------------------
	.section	.nv.callgraph,"",@"SHT_CUDA_CALLGRAPH"
	.align	4
	.sectionentsize	8
	.align		4
        /*0000*/ 	.word	0x00000000
	.align		4
        /*0004*/ 	.word	0xffffffff
	.align		4
        /*0008*/ 	.word	0x00000000
	.align		4
        /*000c*/ 	.word	0xfffffffe
	.align		4
        /*0010*/ 	.word	0x00000000
	.align		4
        /*0014*/ 	.word	0xfffffffd
	.align		4
        /*0018*/ 	.word	0x00000000
	.align		4
        /*001c*/ 	.word	0xfffffffc


//--------------------- .text.matmul_kernel       --------------------------
	.section	.text.matmul_kernel,"ax",@progbits
	.align	128
        .global         matmul_kernel
        .type           matmul_kernel,@function
        .size           matmul_kernel,(.L_x_20 - matmul_kernel)
        .other          matmul_kernel,@"STO_CUDA_ENTRY STV_DEFAULT"
matmul_kernel:
.text.matmul_kernel:
[----:B------:R-:W0:Y:S01]  /*0000*/  LDC R1, c[0x0][0x37c] ;  /* 0x0000df00ff017b82 */ /* 0x000e220000000800 */
[----:B------:R-:W1:Y:S01]  /*0010*/  S2R R3, SR_TID.X ;  /* 0x0000000000037919 */ /* 0x000e620000002100 */
[----:B------:R-:W2:Y:S01]  /*0020*/  LDCU.64 UR16, c[0x0][0x358] ;  /* 0x00006b00ff1077ac */ /* 0x000ea20008000a00 */
[----:B-1----:R-:W-:-:S13]  /*0030*/  ISETP.GE.U32.AND P0, PT, R3, 0x20, PT ;  /* 0x000000200300780c */ /* 0x002fda0003f06070 */
[----:B------:R-:W-:Y:S02]  /*0040*/  VOTEU.ANY UP0, P0 ;  /* 0x0000000000ff7886 */ /* 0x000fe40000000100 */
[----:B0-2---:R-:W-:Y:S05]  /*0050*/  BRA.U UP0, `(.L_x_0) ;  /* 0x0000000100b47547 */ /* 0x005fea000b800000 */
[----:B------:R-:W0:Y:S01]  /*0060*/  S2UR UR6, SR_CgaCtaId ;  /* 0x00000000000679c3 */ /* 0x000e220000008800 */
[----:B------:R-:W-:Y:S01]  /*0070*/  NOP ;  /* 0x0000000000007918 */ /* 0x000fe20000000000 */
[----:B------:R-:W-:Y:S02]  /*0080*/  UMOV UR4, 0x40 ;  /* 0x0000004000047882 */ /* 0x000fe40000000000 */
[----:B0-----:R-:W-:-:S09]  /*0090*/  ULEA UR4, UR6, UR4, 0x18 ;  /* 0x0000000406047291 */ /* 0x001fd2000f8ec0ff */
[----:B------:R-:W0:Y:S01]  /*00a0*/  LDS.U8 R0, [UR4] ;  /* 0x00000004ff007984 */ /* 0x000e220008000000 */
[----:B------:R-:W-:Y:S02]  /*00b0*/  UMOV UR4, 0x400 ;  /* 0x0000040000047882 */ /* 0x000fe40000000000 */
[----:B------:R-:W-:Y:S01]  /*00c0*/  ULEA UR4, UR6, UR4, 0x18 ;  /* 0x0000000406047291 */ /* 0x000fe2000f8ec0ff */
[----:B0-----:R-:W-:-:S13]  /*00d0*/  ISETP.NE.AND P0, PT, R0, RZ, PT ;  /* 0x000000ff0000720c */ /* 0x001fda0003f05270 */
[----:B------:R-:W-:Y:S05]  /*00e0*/  @P0 BRA `(.L_x_1) ;  /* 0x0000000000780947 */ /* 0x000fea0003800000 */
[----:B------:R-:W-:-:S13]  /*00f0*/  ELECT P0, URZ, PT ;  /* 0x0000000000ff782f */ /* 0x000fda0003800000 */
[----:B------:R-:W-:Y:S05]  /*0100*/  @!P0 BRA `(.L_x_2) ;  /* 0x0000000000808947 */ /* 0x000fea0003800000 */
[----:B------:R-:W-:Y:S01]  /*0110*/  UMOV UR5, 0x1 ;  /* 0x0000000100057882 */ /* 0x000fe20000000000 */
[----:B------:R-:W-:-:S04]  /*0120*/  IMAD.MOV.U32 R5, RZ, RZ, 0x1 ;  /* 0x00000001ff057424 */ /* 0x000fc800078e00ff */
[----:B------:R-:W-:Y:S04]  /*0130*/  DEPBAR.LE SB0, 0x36 ;  /* 0x00008d800000791a */ /* 0x000fe80000000000 */
[----:B------:R-:W0:Y:S02]  /*0140*/  UTCATOMSWS.FIND_AND_SET.ALIGN UP1, UR5, UR5 ;  /* 0x00000005000575e3 */ /* 0x000e240008020800 */
[----:B0-----:R-:W-:-:S04]  /*0150*/  PLOP3.LUT P0, PT, PT, PT, UP1, 0x80, 0x8 ;  /* 0x000000000008781c */ /* 0x001fc80003f0f018 */
[----:B------:R-:W-:-:S04]  /*0160*/  SEL R0, RZ, 0xffffffff, !P0 ;  /* 0xffffffffff007807 */ /* 0x000fc80004000000 */
[----:B------:R-:W-:Y:S01]  /*0170*/  ISETP.NE.AND P0, PT, R0, RZ, PT ;  /* 0x000000ff0000720c */ /* 0x000fe20003f05270 */
[----:B------:R-:W-:-:S12]  /*0180*/  IMAD.U32 R0, RZ, RZ, UR5 ;  /* 0x00000005ff007e24 */ /* 0x000fd8000f8e00ff */
[----:B------:R-:W-:Y:S05]  /*0190*/  @P0 BRA `(.L_x_3) ;  /* 0x0000000000240947 */ /* 0x000fea0003800000 */
.L_x_4:
[----:B------:R-:W-:Y:S05]  /*01a0*/  NANOSLEEP 0x64 ;  /* 0x000000640000795d */ /* 0x000fea0003800000 */
[----:B------:R-:W-:-:S05]  /*01b0*/  UMOV UR5, 0x1 ;  /* 0x0000000100057882 */ /* 0x000fca0000000000 */
[----:B------:R-:W-:Y:S04]  /*01c0*/  DEPBAR.LE SB0, 0x36 ;  /* 0x00008d800000791a */ /* 0x000fe80000000000 */
[----:B------:R-:W0:Y:S02]  /*01d0*/  UTCATOMSWS.FIND_AND_SET.ALIGN UP1, UR5, UR5 ;  /* 0x00000005000575e3 */ /* 0x000e240008020800 */
[----:B0-----:R-:W-:-:S04]  /*01e0*/  PLOP3.LUT P0, PT, PT, PT, UP1, 0x80, 0x8 ;  /* 0x000000000008781c */ /* 0x001fc80003f0f018 */
[----:B------:R-:W-:-:S04]  /*01f0*/  SEL R0, RZ, 0xffffffff, !P0 ;  /* 0xffffffffff007807 */ /* 0x000fc80004000000 */
[----:B------:R-:W-:Y:S01]  /*0200*/  ISETP.NE.AND P0, PT, R0, RZ, PT ;  /* 0x000000ff0000720c */ /* 0x000fe20003f05270 */
[----:B------:R-:W-:-:S12]  /*0210*/  IMAD.U32 R0, RZ, RZ, UR5 ;  /* 0x00000005ff007e24 */ /* 0x000fd8000f8e00ff */
[----:B------:R-:W-:Y:S05]  /*0220*/  @!P0 BRA `(.L_x_4) ;  /* 0xfffffffc00dc8947 */ /* 0x000fea000383ffff */
.L_x_3:
[C---:B------:R-:W-:Y:S01]  /*0230*/  VIADD R4, R0.reuse, 0x10 ;  /* 0x0000001000047836 */ /* 0x040fe20000000000 */
[----:B------:R-:W-:Y:S01]  /*0240*/  UMOV UR5, 0x50 ;  /* 0x0000005000057882 */ /* 0x000fe20000000000 */
[C---:B------:R-:W-:Y:S01]  /*0250*/  SHF.L.U32 R2, R5.reuse, R0, RZ ;  /* 0x0000000005027219 */ /* 0x040fe200000006ff */
[----:B------:R-:W-:Y:S01]  /*0260*/  ULEA UR5, UR6, UR5, 0x18 ;  /* 0x0000000506057291 */ /* 0x000fe2000f8ec0ff */
[----:B------:R-:W-:Y:S01]  /*0270*/  IMAD.SHL.U32 R0, R0, 0x20, RZ ;  /* 0x0000002000007824 */ /* 0x000fe200078e00ff */
[----:B------:R-:W-:-:S04]  /*0280*/  SHF.L.U32 R5, R5, R4, RZ ;  /* 0x0000000405057219 */ /* 0x000fc800000006ff */
[----:B------:R-:W-:-:S05]  /*0290*/  LOP3.LUT R2, R5, R2, RZ, 0xfc, !PT ;  /* 0x0000000205027212 */ /* 0x000fca00078efcff */
[----:B------:R0:W-:Y:S04]  /*02a0*/  ATOMS.OR RZ, [UR5], R2 ;  /* 0x00000002ffff798c */ /* 0x0001e8000b000005 */
[----:B------:R0:W-:Y:S01]  /*02b0*/  STS [UR4], R0 ;  /* 0x00000000ff007988 */ /* 0x0001e20008000804 */
[----:B------:R-:W-:Y:S05]  /*02c0*/  BRA `(.L_x_2) ;  /* 0x0000000000107947 */ /* 0x000fea0003800000 */
.L_x_1:
[----:B------:R-:W-:Y:S01]  /*02d0*/  IMAD.MOV.U32 R0, RZ, RZ, -0x1 ;  /* 0xffffffffff007424 */ /* 0x000fe200078e00ff */
[----:B------:R-:W-:-:S04]  /*02e0*/  MOV R4, 0x310 ;  /* 0x0000031000047802 */ /* 0x000fc80000000f00 */
[----:B------:R0:W-:Y:S03]  /*02f0*/  STS [UR4], R0 ;  /* 0x00000000ff007988 */ /* 0x0001e60008000804 */
[----:B0-----:R-:W-:Y:S05]  /*0300*/  CALL.REL.NOINC `($__internal_1_$__cuda_sm10x_tcgen05_guardrail_trap_phase_invalid_during_alloc) ;  /* 0x0000003c00647944 */ /* 0x001fea0003c00000 */
.L_x_2:
[----:B------:R-:W-:Y:S05]  /*0310*/  WARPSYNC.ALL ;  /* 0x0000000000007948 */ /* 0x000fea0003800000 */
[----:B------:R-:W-:Y:S01]  /*0320*/  NOP ;  /* 0x0000000000007918 */ /* 0x000fe20000000000 */
.L_x_0:
[----:B------:R-:W1:Y:S01]  /*0330*/  LDCU.64 UR12, c[0x0][0x398] ;  /* 0x00007300ff0c77ac */ /* 0x000e620008000a00 */
[----:B------:R-:W-:Y:S02]  /*0340*/  LOP3.LUT R75, R3, 0x7f, RZ, 0xc0, !PT ;  /* 0x0000007f034b7812 */ /* 0x000fe400078ec0ff */
[----:B------:R-:W-:Y:S01]  /*0350*/  PRMT R70, RZ, 0x7610, R70 ;  /* 0x00007610ff467816 */ /* 0x000fe20000000046 */
[----:B------:R-:W2:Y:S01]  /*0360*/  LDCU UR22, c[0x0][0x3a0] ;  /* 0x00007400ff1677ac */ /* 0x000ea20008000800 */
[----:B------:R-:W-:Y:S01]  /*0370*/  BAR.SYNC.DEFER_BLOCKING 0x0 ;  /* 0x0000000000007b1d */ /* 0x000fe20000010000 */
[----:B------:R-:W-:-:S05]  /*0380*/  ISETP.NE.U32.AND P6, PT, R75, RZ, PT ;  /* 0x000000ff4b00720c */ /* 0x000fca0003fc5070 */
[----:B------:R-:W-:Y:S01]  /*0390*/  UMOV UR14, 0x1 ;  /* 0x00000001000e7882 */ /* 0x000fe20000000000 */
[----:B------:R-:W3:Y:S01]  /*03a0*/  LDCU UR11, c[0x0][0x3a4] ;  /* 0x00007480ff0b77ac */ /* 0x000ee20008000800 */
[----:B------:R-:W4:Y:S01]  /*03b0*/  LDCU.128 UR24, c[0x0][0x380] ;  /* 0x00007000ff1877ac */ /* 0x000f220008000c00 */
[----:B-1----:R-:W-:Y:S02]  /*03c0*/  UIADD3 UR4, UPT, UPT, UR13, 0x3f, URZ ;  /* 0x0000003f0d047890 */ /* 0x002fe4000fffe0ff */
[----:B--2---:R-:W-:Y:S02]  /*03d0*/  UIADD3 UR29, UPT, UPT, UR22, 0x1f, URZ ;  /* 0x0000001f161d7890 */ /* 0x004fe4000fffe0ff */
[----:B------:R-:W-:-:S04]  /*03e0*/  USHF.R.S32.HI UR5, URZ, 0x1f, UR4 ;  /* 0x0000001fff057899 */ /* 0x000fc80008011404 */
[----:B------:R-:W-:-:S03]  /*03f0*/  ULEA.HI UR5, UR5, UR4, URZ, 0x6 ;  /* 0x0000000405057291 */ /* 0x000fc6000f8f30ff */
[----:B------:R-:W-:Y:S01]  /*0400*/  S2UR UR4, SR_CTAID.X ;  /* 0x00000000000479c3 */ /* 0x000fe20000002500 */
[----:B------:R-:W-:-:S04]  /*0410*/  USHF.R.S32.HI UR5, URZ, 0x6, UR5 ;  /* 0x00000006ff057899 */ /* 0x000fc80008011405 */
[----:B------:R-:W-:-:S06]  /*0420*/  USHF.L.U32 UR6, UR5, 0x3, URZ ;  /* 0x0000000305067899 */ /* 0x000fcc00080006ff */
[----:B------:R-:W-:Y:S01]  /*0430*/  IMAD.U32 R6, RZ, RZ, UR6 ;  /* 0x00000006ff067e24 */ /* 0x000fe2000f8e00ff */
[----:B------:R-:W1:Y:S02]  /*0440*/  S2UR UR5, SR_CgaSize ;  /* 0x00000000000579c3 */ /* 0x000e640000008a00 */
[----:B-1----:R-:W-:-:S12]  /*0450*/  UIMAD UR5, UR5, -0xa0, URZ ;  /* 0xffffff60050578a4 */ /* 0x002fd8000f8e02ff */
[----:B------:R-:W1:Y:S01]  /*0460*/  LDCU UR5, c[0x0][UR5+0x2b0] ;  /* 0x00005600050577ac */ /* 0x000e620008000800 */
[-C--:B------:R-:W-:Y:S02]  /*0470*/  IABS R5, R6.reuse ;  /* 0x0000000600057213 */ /* 0x080fe40000000000 */
[----:B------:R-:W-:Y:S02]  /*0480*/  IABS R6, R6 ;  /* 0x0000000600067213 */ /* 0x000fe40000000000 */
[----:B0-----:R-:W0:Y:S01]  /*0490*/  I2F.RP R0, R5 ;  /* 0x0000000500007306 */ /* 0x001e220000209400 */
[----:B------:R-:W-:Y:S02]  /*04a0*/  R2UR UR7, R5 ;  /* 0x00000000050772ca */ /* 0x000fe400000e0000 */
[----:B------:R-:W-:-:S05]  /*04b0*/  I2FP.F32.U32 R4, UR4 ;  /* 0x0000000400047c45 */ /* 0x000fca0008201000 */
[----:B-1----:R-:W-:Y:S01]  /*04c0*/  FMUL R4, R4, UR5 ;  /* 0x0000000504047c20 */ /* 0x002fe20008400000 */
[----:B0-----:R-:W0:Y:S08]  /*04d0*/  MUFU.RCP R0, R0 ;  /* 0x0000000000007308 */ /* 0x001e300000001000 */
[----:B------:R-:W1:Y:S01]  /*04e0*/  F2I.U32.TRUNC.NTZ R4, R4 ;  /* 0x0000000400047305 */ /* 0x000e62000020f000 */
[----:B0-----:R-:W-:-:S07]  /*04f0*/  VIADD R2, R0, 0xffffffe ;  /* 0x0ffffffe00027836 */ /* 0x001fce0000000000 */
[----:B------:R-:W0:Y:S01]  /*0500*/  F2I.FTZ.U32.TRUNC.NTZ R2, R2 ;  /* 0x0000000200027305 */ /* 0x000e22000021f000 */
[----:B-1----:R-:W-:-:S04]  /*0510*/  IABS R0, R4 ;  /* 0x0000000400007213 */ /* 0x002fc80000000000 */
[----:B------:R-:W-:Y:S01]  /*0520*/  R2UR UR8, R0 ;  /* 0x00000000000872ca */ /* 0x000fe200000e0000 */
[----:B------:R-:W-:Y:S01]  /*0530*/  IMAD.MOV R0, RZ, RZ, -R6 ;  /* 0x000000ffff007224 */ /* 0x000fe200078e0a06 */
[----:B0-----:R-:W-:-:S11]  /*0540*/  R2UR UR5, R2 ;  /* 0x00000000020572ca */ /* 0x001fd600000e0000 */
[----:B------:R-:W-:Y:S02]  /*0550*/  IMAD.U32 R7, RZ, RZ, UR8 ;  /* 0x00000008ff077e24 */ /* 0x000fe4000f8e00ff */
[----:B------:R-:W-:-:S04]  /*0560*/  UIADD3 UR4, UPT, UPT, URZ, -UR5, URZ ;  /* 0x80000005ff047290 */ /* 0x000fc8000fffe0ff */
[----:B------:R-:W-:-:S03]  /*0570*/  UIMAD UR7, UR4, UR7, URZ ;  /* 0x00000007040772a4 */ /* 0x000fc6000f8e02ff */
[----:B------:R-:W-:Y:S02]  /*0580*/  UMOV UR4, URZ ;  /* 0x000000ff00047c82 */ /* 0x000fe40008000000 */
[----:B------:R-:W-:-:S04]  /*0590*/  UIMAD.WIDE.U32 UR4, UR5, UR7, UR4 ;  /* 0x00000007050472a5 */ /* 0x000fc8000f8e0004 */
[----:B------:R-:W-:Y:S01]  /*05a0*/  UIMAD.WIDE.U32 UR4, UR5, UR8, URZ ;  /* 0x00000008050472a5 */ /* 0x000fe2000f8e00ff */
[----:B------:R-:W0:Y:S05]  /*05b0*/  S2UR UR8, SR_CgaCtaId ;  /* 0x00000000000879c3 */ /* 0x000e2a0000008800 */
[----:B------:R-:W-:Y:S01]  /*05c0*/  IMAD R0, R0, UR5, R7 ;  /* 0x0000000500007c24 */ /* 0x000fe2000f8e0207 */
[----:B------:R-:W-:-:S04]  /*05d0*/  R2UR UR4, R4 ;  /* 0x00000000040472ca */ /* 0x000fc800000e0000 */
[----:B------:R-:W-:-:S09]  /*05e0*/  ISETP.GT.U32.AND P0, PT, R5, R0, PT ;  /* 0x000000000500720c */ /* 0x000fd20003f04070 */
[----:B------:R-:W-:-:S04]  /*05f0*/  ULOP3.LUT UR4, UR4, UR6, URZ, 0x3c, !UPT ;  /* 0x0000000604047292 */ /* 0x000fc8000f8e3cff */
[----:B------:R-:W-:Y:S01]  /*0600*/  VOTEU.ANY UP2, P0 ;  /* 0x0000000000ff7886 */ /* 0x000fe20000040100 */
[----:B------:R-:W-:-:S04]  /*0610*/  PLOP3.LUT P0, PT, PT, PT, UP2, 0x80, 0x8 ;  /* 0x000000000008781c */ /* 0x000fc80003f0f028 */
[----:B------:R-:W-:Y:S02]  /*0620*/  @!UP2 UIADD3 UR5, UPT, UPT, UR5, 0x1, URZ ;  /* 0x000000010505a890 */ /* 0x000fe4000fffe0ff */
[----:B------:R-:W-:Y:S02]  /*0630*/  UISETP.GE.AND UP2, UPT, UR4, URZ, UPT ;  /* 0x000000ff0400728c */ /* 0x000fe4000bf46270 */
[----:B------:R-:W-:-:S05]  /*0640*/  UIADD3 UR4, UPT, UPT, UR12, 0x3f, URZ ;  /* 0x0000003f0c047890 */ /* 0x000fca000fffe0ff */
[----:B------:R-:W-:-:S05]  /*0650*/  @!P0 IMAD.IADD R0, R0, 0x1, -R5 ;  /* 0x0000000100008824 */ /* 0x000fca00078e0a05 */
[----:B------:R-:W-:-:S13]  /*0660*/  ISETP.GE.U32.AND P0, PT, R0, R5, PT ;  /* 0x000000050000720c */ /* 0x000fda0003f06070 */
[----:B------:R-:W-:-:S05]  /*0670*/  VOTEU.ANY UP1, P0 ;  /* 0x0000000000ff7886 */ /* 0x000fca0000020100 */
[----:B------:R-:W-:Y:S02]  /*0680*/  @UP1 UIADD3 UR5, UPT, UPT, UR5, 0x1, URZ ;  /* 0x0000000105051890 */ /* 0x000fe4000fffe0ff */
[----:B------:R-:W-:-:S05]  /*0690*/  UISETP.NE.AND UP1, UPT, UR6, URZ, UPT ;  /* 0x000000ff0600728c */ /* 0x000fca000bf25270 */
[----:B------:R-:W-:Y:S01]  /*06a0*/  UMOV UR7, UR5 ;  /* 0x0000000500077c82 */ /* 0x000fe20008000000 */
[----:B------:R-:W-:Y:S02]  /*06b0*/  USHF.R.S32.HI UR5, URZ, 0x1f, UR4 ;  /* 0x0000001fff057899 */ /* 0x000fe40008011404 */
[----:B------:R-:W-:Y:S02]  /*06c0*/  @!UP2 UIADD3 UR7, UPT, UPT, -UR7, URZ, URZ ;  /* 0x000000ff0707a290 */ /* 0x000fe4000fffe1ff */
[----:B------:R-:W-:Y:S02]  /*06d0*/  ULEA.HI UR5, UR5, UR4, URZ, 0x6 ;  /* 0x0000000405057291 */ /* 0x000fe4000f8f30ff */
[----:B------:R-:W-:-:S04]  /*06e0*/  @!UP1 ULOP3.LUT UR7, URZ, UR6, URZ, 0x33, !UPT ;  /* 0x00000006ff079292 */ /* 0x000fc8000f8e33ff */
[----:B------:R-:W-:Y:S02]  /*06f0*/  USHF.L.U32 UR10, UR7, 0x3, URZ ;  /* 0x00000003070a7899 */ /* 0x000fe400080006ff */
[----:B------:R-:W-:Y:S02]  /*0700*/  IMAD R5, RZ, RZ, -UR7 ;  /* 0x80000007ff057e24 */ /* 0x000fe4000f8e02ff */
[----:B------:R-:W-:Y:S02]  /*0710*/  ULEA.HI.SX32 UR5, UR5, -UR10, 0x1a ;  /* 0x8000000a05057291 */ /* 0x000fe4000f8fd2ff */
[----:B------:R-:W-:Y:S02]  /*0720*/  IMAD R11, R5, UR6, R4 ;  /* 0x00000006050b7c24 */ /* 0x000fe4000f8e0204 */
[----:B------:R-:W-:-:S03]  /*0730*/  UISETP.LT.AND UP1, UPT, UR5, 0x8, UPT ;  /* 0x000000080500788c */ /* 0x000fc6000bf21270 */
[----:B------:R-:W-:Y:S01]  /*0740*/  IABS R4, R11 ;  /* 0x0000000b00047213 */ /* 0x000fe20000000000 */
[----:B------:R-:W-:-:S03]  /*0750*/  USEL UR9, UR5, 0x8, UP1 ;  /* 0x0000000805097887 */ /* 0x000fc60008800000 */
[----:B------:R-:W-:-:S03]  /*0760*/  R2UR UR7, R4 ;  /* 0x00000000040772ca */ /* 0x000fc600000e0000 */
[----:B------:R-:W-:-:S05]  /*0770*/  IMAD.U32 R6, RZ, RZ, UR9 ;  /* 0x00000009ff067e24 */ /* 0x000fca000f8e00ff */
[-C--:B------:R-:W-:Y:S02]  /*0780*/  IABS R7, R6.reuse ;  /* 0x0000000600077213 */ /* 0x080fe40000000000 */
[----:B------:R-:W-:Y:S02]  /*0790*/  IABS R6, R6 ;  /* 0x0000000600067213 */ /* 0x000fe40000000000 */
[----:B------:R-:W1:Y:S01]  /*07a0*/  I2F.RP R0, R7 ;  /* 0x0000000700007306 */ /* 0x000e620000209400 */
[----:B------:R-:W-:Y:S01]  /*07b0*/  R2UR UR6, R7 ;  /* 0x00000000070672ca */ /* 0x000fe200000e0000 */
[----:B------:R-:W-:-:S06]  /*07c0*/  IMAD.U32 R5, RZ, RZ, UR7 ;  /* 0x00000007ff057e24 */ /* 0x000fcc000f8e00ff */
[----:B-1----:R-:W1:Y:S02]  /*07d0*/  MUFU.RCP R0, R0 ;  /* 0x0000000000007308 */ /* 0x002e640000001000 */
[----:B-1----:R-:W-:Y:S02]  /*07e0*/  VIADD R2, R0, 0xffffffe ;  /* 0x0ffffffe00027836 */ /* 0x002fe40000000000 */
[----:B------:R-:W-:-:S04]  /*07f0*/  IMAD.MOV R0, RZ, RZ, -R6 ;  /* 0x000000ffff007224 */ /* 0x000fc800078e0a06 */
[----:B------:R-:W1:Y:S02]  /*0800*/  F2I.FTZ.U32.TRUNC.NTZ R2, R2 ;  /* 0x0000000200027305 */ /* 0x000e64000021f000 */
[----:B-1----:R-:W-:Y:S01]  /*0810*/  R2UR UR5, R2 ;  /* 0x00000000020572ca */ /* 0x002fe200000e0000 */
[----:B------:R-:W-:-:S05]  /*0820*/  IMAD.U32 R2, RZ, RZ, UR12 ;  /* 0x0000000cff027e24 */ /* 0x000fca000f8e00ff */
[----:B------:R-:W-:-:S04]  /*0830*/  IABS R9, R2 ;  /* 0x0000000200097213 */ /* 0x000fc80000000000 */
[----:B------:R-:W1:Y:S03]  /*0840*/  I2F.RP R2, R9 ;  /* 0x0000000900027306 */ /* 0x000e660000209400 */
[----:B------:R-:W-:-:S04]  /*0850*/  UIADD3 UR4, UPT, UPT, URZ, -UR5, URZ ;  /* 0x80000005ff047290 */ /* 0x000fc8000fffe0ff */
[----:B------:R-:W-:-:S03]  /*0860*/  UIMAD UR6, UR4, UR6, URZ ;  /* 0x00000006040672a4 */ /* 0x000fc6000f8e02ff */
[----:B------:R-:W-:Y:S02]  /*0870*/  UMOV UR4, URZ ;  /* 0x000000ff00047c82 */ /* 0x000fe40008000000 */
[----:B------:R-:W-:Y:S01]  /*0880*/  UIMAD.WIDE.U32 UR4, UR5, UR6, UR4 ;  /* 0x00000006050472a5 */ /* 0x000fe2000f8e0004 */
[----:B-1----:R-:W1:Y:S03]  /*0890*/  MUFU.RCP R2, R2 ;  /* 0x0000000200027308 */ /* 0x002e660000001000 */
[----:B------:R-:W-:Y:S02]  /*08a0*/  UIMAD.WIDE.U32 UR4, UR5, UR7, URZ ;  /* 0x00000007050472a5 */ /* 0x000fe4000f8e00ff */
[----:B------:R-:W2:Y:S04]  /*08b0*/  LDCU.64 UR6, c[0x0][0x3a8] ;  /* 0x00007500ff0677ac */ /* 0x000ea80008000a00 */
[----:B------:R-:W-:Y:S01]  /*08c0*/  IMAD R0, R0, UR5, R5 ;  /* 0x0000000500007c24 */ /* 0x000fe2000f8e0205 */
[----:B------:R-:W-:-:S04]  /*08d0*/  R2UR UR4, R11 ;  /* 0x000000000b0472ca */ /* 0x000fc800000e0000 */
[----:B------:R-:W-:Y:S01]  /*08e0*/  ISETP.GT.U32.AND P0, PT, R7, R0, PT ;  /* 0x000000000700720c */ /* 0x000fe20003f04070 */
[----:B-1----:R-:W-:-:S08]  /*08f0*/  VIADD R4, R2, 0xffffffe ;  /* 0x0ffffffe02047836 */ /* 0x002fd00000000000 */
[----:B------:R-:W-:Y:S01]  /*0900*/  ULOP3.LUT UR4, UR4, UR9, URZ, 0x3c, !UPT ;  /* 0x0000000904047292 */ /* 0x000fe2000f8e3cff */
[----:B------:R1:W5:Y:S01]  /*0910*/  F2I.FTZ.U32.TRUNC.NTZ R5, R4 ;  /* 0x0000000400057305 */ /* 0x000362000021f000 */
[----:B--2---:R-:W-:Y:S02]  /*0920*/  IMAD.U32 R10, RZ, RZ, UR6 ;  /* 0x00000006ff0a7e24 */ /* 0x004fe4000f8e00ff */
[----:B------:R-:W-:Y:S01]  /*0930*/  VOTEU.ANY UP2, P0 ;  /* 0x0000000000ff7886 */ /* 0x000fe20000040100 */
[----:B------:R-:W-:Y:S01]  /*0940*/  PLOP3.LUT P0, PT, PT, PT, UP2, 0x80, 0x8 ;  /* 0x000000000008781c */ /* 0x000fe20003f0f028 */
[----:B------:R-:W-:Y:S02]  /*0950*/  IMAD.U32 R12, RZ, RZ, UR6 ;  /* 0x00000006ff0c7e24 */ /* 0x000fe4000f8e00ff */
[----:B------:R-:W-:Y:S01]  /*0960*/  IMAD.U32 R14, RZ, RZ, UR6 ;  /* 0x00000006ff0e7e24 */ /* 0x000fe2000f8e00ff */
[----:B------:R-:W-:Y:S01]  /*0970*/  @!UP2 UIADD3 UR5, UPT, UPT, UR5, 0x1, URZ ;  /* 0x000000010505a890 */ /* 0x000fe2000fffe0ff */
[----:B-1----:R-:W-:Y:S01]  /*0980*/  IMAD.MOV.U32 R4, RZ, RZ, RZ ;  /* 0x000000ffff047224 */ /* 0x002fe200078e00ff */
[----:B------:R-:W-:Y:S01]  /*0990*/  UISETP.GE.AND UP2, UPT, UR4, URZ, UPT ;  /* 0x000000ff0400728c */ /* 0x000fe2000bf46270 */
[----:B------:R-:W-:-:S02]  /*09a0*/  IMAD.U32 R16, RZ, RZ, UR6 ;  /* 0x00000006ff107e24 */ /* 0x000fc4000f8e00ff */
[----:B------:R-:W-:Y:S02]  /*09b0*/  IMAD.U32 R18, RZ, RZ, UR6 ;  /* 0x00000006ff127e24 */ /* 0x000fe4000f8e00ff */
[----:B-----5:R-:W-:Y:S02]  /*09c0*/  IMAD.MOV R6, RZ, RZ, -R5 ;  /* 0x000000ffff067224 */ /* 0x020fe400078e0a05 */
[----:B------:R-:W-:-:S05]  /*09d0*/  @!P0 IMAD.IADD R0, R0, 0x1, -R7 ;  /* 0x0000000100008824 */ /* 0x000fca00078e0a07 */
[----:B------:R-:W-:Y:S02]  /*09e0*/  ISETP.GE.U32.AND P0, PT, R0, R7, PT ;  /* 0x000000070000720c */ /* 0x000fe40003f06070 */
[----:B------:R-:W-:-:S11]  /*09f0*/  LOP3.LUT R7, R3, 0x3f, RZ, 0xc0, !PT ;  /* 0x0000003f03077812 */ /* 0x000fd600078ec0ff */
[----:B------:R-:W-:-:S05]  /*0a00*/  VOTEU.ANY UP1, P0 ;  /* 0x0000000000ff7886 */ /* 0x000fca0000020100 */
[----:B------:R-:W-:Y:S02]  /*0a10*/  @UP1 UIADD3 UR5, UPT, UPT, UR5, 0x1, URZ ;  /* 0x0000000105051890 */ /* 0x000fe4000fffe0ff */
[----:B------:R-:W-:Y:S02]  /*0a20*/  UISETP.NE.AND UP1, UPT, UR9, URZ, UPT ;  /* 0x000000ff0900728c */ /* 0x000fe4000bf25270 */
[----:B------:R-:W-:Y:S02]  /*0a30*/  @!UP2 UIADD3 UR5, UPT, UPT, -UR5, URZ, URZ ;  /* 0x000000ff0505a290 */ /* 0x000fe4000fffe1ff */
[----:B------:R-:W-:-:S06]  /*0a40*/  UISETP.GT.AND UP2, UPT, UR29, 0x1f, UPT ;  /* 0x0000001f1d00788c */ /* 0x000fcc000bf44270 */
[----:B------:R-:W-:Y:S01]  /*0a50*/  PLOP3.LUT P3, PT, PT, PT, UP2, 0x80, 0x8 ;  /* 0x000000000008781c */ /* 0x000fe20003f6f028 */
[----:B------:R-:W-:Y:S01]  /*0a60*/  @!UP1 ULOP3.LUT UR5, URZ, UR9, URZ, 0x33, !UPT ;  /* 0x00000009ff059292 */ /* 0x000fe2000f8e33ff */
[----:B------:R-:W-:Y:S02]  /*0a70*/  PLOP3.LUT P2, PT, PT, PT, UP2, 0x80, 0x8 ;  /* 0x000000000008781c */ /* 0x000fe40003f4f028 */
[----:B------:R-:W-:-:S03]  /*0a80*/  PLOP3.LUT P4, PT, PT, PT, UP2, 0x80, 0x8 ;  /* 0x000000000008781c */ /* 0x000fc60003f8f028 */
[----:B------:R-:W-:-:S04]  /*0a90*/  IMAD R0, RZ, RZ, -UR5 ;  /* 0x80000005ff007e24 */ /* 0x000fc8000f8e02ff */
[----:B------:R-:W-:Y:S01]  /*0aa0*/  IMAD R0, R0, UR9, R11 ;  /* 0x0000000900007c24 */ /* 0x000fe2000f8e020b */
[----:B------:R-:W-:Y:S02]  /*0ab0*/  UMOV UR9, 0x400 ;  /* 0x0000040000097882 */ /* 0x000fe40000000000 */
[----:B0-----:R-:W-:Y:S01]  /*0ac0*/  ULEA UR9, UR8, UR9, 0x18 ;  /* 0x0000000908097291 */ /* 0x001fe2000f8ec0ff */
[----:B------:R-:W-:-:S03]  /*0ad0*/  VIADD R0, R0, UR10 ;  /* 0x0000000a00007c36 */ /* 0x000fc60008000000 */
[----:B------:R-:W-:Y:S01]  /*0ae0*/  UIADD3 UR18, UPT, UPT, UR9, 0x1800, URZ ;  /* 0x0000180009127890 */ /* 0x000fe2000fffe0ff */
[----:B------:R-:W-:Y:S02]  /*0af0*/  IMAD R2, R0, 0x40, R7 ;  /* 0x0000004000027824 */ /* 0x000fe400078e0207 */
[----:B------:R-:W-:Y:S01]  /*0b00*/  IMAD R7, R6, R9, RZ ;  /* 0x0000000906077224 */ /* 0x000fe200078e02ff */
[----:B------:R-:W-:Y:S01]  /*0b10*/  SHF.R.U32.HI R6, RZ, 0x5, R3 ;  /* 0x00000005ff067819 */ /* 0x000fe20000011603 */
[----:B------:R-:W0:Y:S01]  /*0b20*/  LDS R8, [UR9] ;  /* 0x00000009ff087984 */ /* 0x000e220008000800 */
[----:B------:R-:W-:Y:S01]  /*0b30*/  IABS R0, R2 ;  /* 0x0000000200007213 */ /* 0x000fe20000000000 */
[----:B------:R-:W-:Y:S01]  /*0b40*/  IMAD.HI.U32 R4, R5, R7, R4 ;  /* 0x0000000705047227 */ /* 0x000fe200078e0004 */
[----:B------:R-:W-:Y:S01]  /*0b50*/  R2UR UR15, R6 ;  /* 0x00000000060f72ca */ /* 0x000fe200000e0000 */
[----:B------:R-:W-:Y:S01]  /*0b60*/  BAR.SYNC.DEFER_BLOCKING 0x0 ;  /* 0x0000000000007b1d */ /* 0x000fe20000010000 */
[----:B------:R-:W-:-:S03]  /*0b70*/  ISETP.GE.AND P5, PT, R2, RZ, PT ;  /* 0x000000ff0200720c */ /* 0x000fc60003fa6270 */
[----:B------:R-:W-:-:S04]  /*0b80*/  IMAD.HI.U32 R4, R4, R0, RZ ;  /* 0x0000000004047227 */ /* 0x000fc800078e00ff */
[----:B------:R-:W-:-:S04]  /*0b90*/  IMAD.MOV R4, RZ, RZ, -R4 ;  /* 0x000000ffff047224 */ /* 0x000fc800078e0a04 */
[----:B------:R-:W-:Y:S01]  /*0ba0*/  IMAD R4, R9, R4, R0 ;  /* 0x0000000409047224 */ /* 0x000fe200078e0200 */
[----:B------:R-:W-:Y:S01]  /*0bb0*/  SHF.R.U32.HI R0, RZ, 0x6, R3 ;  /* 0x00000006ff007819 */ /* 0x000fe20000011603 */
[----:B------:R-:W-:-:S03]  /*0bc0*/  USHF.L.U32 UR4, UR15, 0x15, URZ ;  /* 0x000000150f047899 */ /* 0x000fc600080006ff */
[----:B------:R-:W-:Y:S01]  /*0bd0*/  ISETP.GT.U32.AND P0, PT, R9, R4, PT ;  /* 0x000000040900720c */ /* 0x000fe20003f04070 */
[----:B------:R-:W-:Y:S01]  /*0be0*/  ULOP3.LUT UR4, UR4, 0x600000, URZ, 0xc0, !UPT ;  /* 0x0060000004047892 */ /* 0x000fe2000f8ec0ff */
[----:B------:R-:W-:-:S04]  /*0bf0*/  SGXT.U32 R0, R0, 0x1 ;  /* 0x000000010000781a */ /* 0x000fc80000000000 */
[C---:B------:R-:W-:Y:S01]  /*0c00*/  LOP3.LUT R6, R0.reuse, 0x10, RZ, 0xfc, !PT ;  /* 0x0000001000067812 */ /* 0x040fe200078efcff */
[C---:B------:R-:W-:Y:S01]  /*0c10*/  IMAD R51, R0.reuse, UR6, RZ ;  /* 0x0000000600337c24 */ /* 0x040fe2000f8e02ff */
[----:B------:R-:W-:Y:S02]  /*0c20*/  LOP3.LUT R5, R0, 0x8, RZ, 0xfc, !PT ;  /* 0x0000000800057812 */ /* 0x000fe400078efcff */
[----:B------:R-:W-:Y:S01]  /*0c30*/  ISETP.LT.AND P3, PT, R6, UR22, P3 ;  /* 0x0000001606007c0c */ /* 0x000fe20009f61270 */
[----:B------:R-:W-:Y:S01]  /*0c40*/  IMAD.U32 R6, RZ, RZ, UR6 ;  /* 0x00000006ff067e24 */ /* 0x000fe2000f8e00ff */
[----:B------:R-:W-:Y:S01]  /*0c50*/  ISETP.LT.AND P2, PT, R5, UR22, P2 ;  /* 0x0000001605007c0c */ /* 0x000fe20009741270 */
[----:B------:R-:W-:Y:S01]  /*0c60*/  @!P0 IMAD.IADD R4, R4, 0x1, -R9 ;  /* 0x0000000104048824 */ /* 0x000fe200078e0a09 */
[----:B------:R-:W-:Y:S01]  /*0c70*/  LOP3.LUT R5, R0, 0x2, RZ, 0xfc, !PT ;  /* 0x0000000200057812 */ /* 0x000fe200078efcff */
[----:B------:R-:W-:Y:S01]  /*0c80*/  IMAD R43, R6, 0x2, R51 ;  /* 0x00000002062b7824 */ /* 0x000fe200078e0233 */
[----:B------:R-:W-:-:S02]  /*0c90*/  PLOP3.LUT P0, PT, PT, PT, UP2, 0x80, 0x8 ;  /* 0x000000000008781c */ /* 0x000fc40003f0f028 */
[----:B------:R-:W-:Y:S02]  /*0ca0*/  ISETP.GT.U32.AND P1, PT, R9, R4, PT ;  /* 0x000000040900720c */ /* 0x000fe40003f24070 */
[----:B0-----:R-:W-:Y:S01]  /*0cb0*/  R2UR UR28, R8 ;  /* 0x00000000081c72ca */ /* 0x001fe200000e0000 */
[----:B------:R-:W-:Y:S01]  /*0cc0*/  IMAD.U32 R8, RZ, RZ, UR6 ;  /* 0x00000006ff087e24 */ /* 0x000fe2000f8e00ff */
[----:B------:R-:W-:Y:S02]  /*0cd0*/  LOP3.LUT R7, R0, 0x18, RZ, 0xfc, !PT ;  /* 0x0000001800077812 */ /* 0x000fe400078efcff */
[----:B------:R-:W-:Y:S01]  /*0ce0*/  ISETP.LT.AND P0, PT, R5, UR22, P0 ;  /* 0x0000001605007c0c */ /* 0x000fe20008701270 */
[----:B------:R-:W-:Y:S01]  /*0cf0*/  IMAD R35, R8, 0x2, R43 ;  /* 0x0000000208237824 */ /* 0x000fe200078e022b */
[----:B------:R-:W-:Y:S02]  /*0d00*/  ISETP.LT.AND P4, PT, R7, UR22, P4 ;  /* 0x0000001607007c0c */ /* 0x000fe4000a781270 */
[----:B------:R-:W-:Y:S01]  /*0d10*/  P2R R5, PR, RZ, 0x40 ;  /* 0x00000040ff057803 */ /* 0x000fe20000000000 */
[----:B------:R-:W-:-:S02]  /*0d20*/  IMAD R31, R10, 0x2, R35 ;  /* 0x000000020a1f7824 */ /* 0x000fc400078e0223 */
[----:B------:R-:W-:Y:S01]  /*0d30*/  @!P1 IMAD.IADD R4, R4, 0x1, -R9 ;  /* 0x0000000104049824 */ /* 0x000fe200078e0a09 */
[----:B------:R-:W-:Y:S01]  /*0d40*/  ISETP.NE.AND P1, PT, RZ, UR12, PT ;  /* 0x0000000cff007c0c */ /* 0x000fe2000bf25270 */
[----:B------:R-:W-:Y:S02]  /*0d50*/  UIADD3 UR10, UPT, UPT, UR28, UR4, URZ ;  /* 0x000000041c0a7290 */ /* 0x000fe4000fffe0ff */
[----:B------:R-:W-:-:S04]  /*0d60*/  IMAD.MOV.U32 R21, RZ, RZ, R4 ;  /* 0x000000ffff157224 */ /* 0x000fc800078e0004 */
[----:B------:R-:W-:-:S06]  /*0d70*/  @!P5 IMAD.MOV R21, RZ, RZ, -R21 ;  /* 0x000000ffff15d224 */ /* 0x000fcc00078e0a15 */
[----:B------:R-:W-:Y:S01]  /*0d80*/  @!P1 LOP3.LUT R21, RZ, UR12, RZ, 0x33, !PT ;  /* 0x0000000cff159c12 */ /* 0x000fe2000f8e33ff */
[----:B---34-:R-:W-:Y:S06]  /*0d90*/  BRA.U UP0, `(.L_x_5) ;  /* 0x0000000100187547 */ /* 0x018fec000b800000 */
[----:B------:R-:W-:Y:S01]  /*0da0*/  ELECT P1, URZ, PT ;  /* 0x0000000000ff782f */ /* 0x000fe20003820000 */
[----:B------:R-:W-:Y:S01]  /*0db0*/  IMAD.MOV.U32 R4, RZ, RZ, 0x1 ;  /* 0x00000001ff047424 */ /* 0x000fe200078e00ff */
[----:B------:R-:W-:Y:S01]  /*0dc0*/  UMOV UR4, 0x40 ;  /* 0x0000004000047882 */ /* 0x000fe20000000000 */
[----:B------:R-:W-:Y:S01]  /*0dd0*/  UVIRTCOUNT.DEALLOC.SMPOOL 0x80 ;  /* 0x000000800000784c */ /* 0x000fe20000000000 */
[----:B------:R-:W-:-:S09]  /*0de0*/  ULEA UR4, UR8, UR4, 0x18 ;  /* 0x0000000408047291 */ /* 0x000fd2000f8ec0ff */
[----:B------:R0:W-:Y:S03]  /*0df0*/  @P1 STS.U8 [UR4], R4 ;  /* 0x00000004ff001988 */ /* 0x0001e60008000004 */
.L_x_5:
[----:B------:R-:W-:Y:S01]  /*0e00*/  STTM.16dp32bit_t0_t15.x16 tmem[UR10], RZ ;  /* 0x000000ff000079ed */ /* 0x000fe20008a0000a */
[----:B------:R-:W-:Y:S01]  /*0e10*/  STTM.16dp32bit_t16_t31.x16 tmem[UR10+0x10], RZ ;  /* 0x000010ff000079ed */ /* 0x000fe20008a2000a */
[----:B------:R-:W1:Y:S02]  /*0e20*/  FENCE.VIEW.ASYNC.T ;  /* 0x00000000000073c6 */ /* 0x000e640000000200 */
[----:B-1----:R-:W-:Y:S01]  /*0e30*/  VOTEU.ALL UP1, P6 ;  /* 0x0000000000ff7886 */ /* 0x002fe20003020000 */
[----:B------:R-:W-:Y:S01]  /*0e40*/  VOTEU.ALL UP3, P6 ;  /* 0x0000000000ff7886 */ /* 0x000fe20003060000 */
[----:B------:R-:W-:Y:S01]  /*0e50*/  IMAD R49, R12, 0x2, R31 ;  /* 0x000000020c317824 */ /* 0x000fe200078e021f */
[----:B------:R-:W-:Y:S01]  /*0e60*/  PLOP3.LUT P1, PT, PT, PT, UP2, 0x80, 0x8 ;  /* 0x000000000008781c */ /* 0x000fe20003f2f028 */
[----:B------:R-:W-:Y:S01]  /*0e70*/  IMAD R21, R21, UR11, RZ ;  /* 0x0000000b15157c24 */ /* 0x000fe2000f8e02ff */
[----:B------:R-:W-:-:S04]  /*0e80*/  @!UP1 UIADD3 UR20, UPT, UPT, -UR14, 0x100000, URZ ;  /* 0x001000000e149890 */ /* 0x000fc8000fffe1ff */
[----:B------:R-:W-:Y:S02]  /*0e90*/  @!UP1 USHF.L.U32 UR21, UR20, 0xb, URZ ;  /* 0x0000000b14159899 */ /* 0x000fe400080006ff */
[----:B------:R-:W-:Y:S01]  /*0ea0*/  @!UP1 USHF.L.U32 UR20, UR20, 0x1, URZ ;  /* 0x0000000114149899 */ /* 0x000fe200080006ff */
[----:B------:R-:W-:Y:S01]  /*0eb0*/  BAR.SYNC.DEFER_BLOCKING 0x0 ;  /* 0x0000000000007b1d */ /* 0x000fe20000010000 */
[----:B------:R-:W-:Y:S01]  /*0ec0*/  IMAD R41, R14, 0x2, R49 ;  /* 0x000000020e297824 */ /* 0x000fe200078e0231 */
[----:B------:R-:W-:Y:S02]  /*0ed0*/  ISETP.LT.AND P1, PT, R0, UR22, P1 ;  /* 0x0000001600007c0c */ /* 0x000fe40008f21270 */
[----:B------:R-:W-:Y:S01]  /*0ee0*/  IADD3 R20, P5, PT, R21, UR24, RZ ;  /* 0x0000001815147c10 */ /* 0x000fe2000ffbe0ff */
[----:B------:R-:W-:-:S03]  /*0ef0*/  IMAD R33, R16, 0x2, R41 ;  /* 0x0000000210217824 */ /* 0x000fc600078e0229 */
[----:B------:R-:W-:Y:S01]  /*0f00*/  LEA.HI.X.SX32 R21, R21, UR25, 0x1, P5 ;  /* 0x0000001915157c11 */ /* 0x000fe2000a8f0eff */
[----:B------:R-:W-:Y:S01]  /*0f10*/  IMAD R47, R18, 0x4, R33 ;  /* 0x00000004122f7824 */ /* 0x000fe200078e0221 */
[----:B------:R-:W-:-:S03]  /*0f20*/  IADD3 R50, P5, PT, R51, R20, RZ ;  /* 0x0000001433327210 */ /* 0x000fc60007fbe0ff */
[----:B------:R-:W-:Y:S01]  /*0f30*/  IMAD R39, R6, 0x2, R47 ;  /* 0x0000000206277824 */ /* 0x000fe200078e022f */
[----:B------:R-:W-:Y:S01]  /*0f40*/  LEA.HI.X.SX32 R51, R51, R21, 0x1, P5 ;  /* 0x0000001533337211 */ /* 0x000fe200028f0eff */
[----:B------:R-:W1:Y:S02]  /*0f50*/  FENCE.VIEW.ASYNC.S ;  /* 0x00000000000073c6 */ /* 0x000e640000000000 */
[----:B-1----:R1:W2:Y:S02]  /*0f60*/  @!UP3 SYNCS.EXCH.64 URZ, [UR18], UR20 ;  /* 0x0000001412ffb5b2 */ /* 0x0022a40008000100 */
[----:B--2---:R-:W-:Y:S01]  /*0f70*/  BAR.SYNC.DEFER_BLOCKING 0x0 ;  /* 0x0000000000007b1d */ /* 0x004fe20000010000 */
[----:B------:R-:W-:Y:S02]  /*0f80*/  IMAD.U32 R6, RZ, RZ, UR6 ;  /* 0x00000006ff067e24 */ /* 0x000fe4000f8e00ff */
[----:B------:R-:W-:Y:S01]  /*0f90*/  IMAD R29, R8, 0x2, R39 ;  /* 0x00000002081d7824 */ /* 0x000fe200078e0227 */
[----:B------:R-:W-:Y:S01]  /*0fa0*/  IADD3 R48, P5, PT, R49, R20, RZ ;  /* 0x0000001431307210 */ /* 0x000fe20007fbe0ff */
[----:B------:R-:W-:-:S02]  /*0fb0*/  IMAD.U32 R10, RZ, RZ, UR6 ;  /* 0x00000006ff0a7e24 */ /* 0x000fc4000f8e00ff */
[----:B------:R-:W-:Y:S01]  /*0fc0*/  IMAD R25, R6, 0x2, R29 ;  /* 0x0000000206197824 */ /* 0x000fe200078e021d */
[----:B------:R-:W-:Y:S02]  /*0fd0*/  PRMT R66, RZ, 0x7610, R66 ;  /* 0x00007610ff427816 */ /* 0x000fe40000000042 */
[----:B------:R-:W-:Y:S01]  /*0fe0*/  LEA.HI.X.SX32 R49, R49, R21, 0x1, P5 ;  /* 0x0000001531317211 */ /* 0x000fe200028f0eff */
[----:B------:R-:W-:Y:S01]  /*0ff0*/  IMAD R7, R10, 0x2, R25 ;  /* 0x000000020a077824 */ /* 0x000fe200078e0219 */
[----:B0-----:R-:W-:Y:S02]  /*1000*/  LOP3.LUT R4, R0, 0xa, RZ, 0xfc, !PT ;  /* 0x0000000a00047812 */ /* 0x001fe400078efcff */
[----:B------:R-:W-:-:S04]  /*1010*/  IADD3 R46, P5, PT, R47, R20, RZ ;  /* 0x000000142f2e7210 */ /* 0x000fc80007fbe0ff */
[----:B------:R-:W-:Y:S01]  /*1020*/  LEA.HI.X.SX32 R47, R47, R21, 0x1, P5 ;  /* 0x000000152f2f7211 */ /* 0x000fe200028f0eff */
[----:B------:R-:W2:Y:S01]  /*1030*/  @P1 LDG.E.U8 R70, desc[UR16][R50.64] ;  /* 0x0000001032461981 */ /* 0x000ea2000c1e1100 */
[----:B------:R-:W-:-:S03]  /*1040*/  PLOP3.LUT P1, PT, PT, PT, UP2, 0x80, 0x8 ;  /* 0x000000000008781c */ /* 0x000fc60003f2f028 */
[----:B------:R-:W3:Y:S01]  /*1050*/  @P2 LDG.E.U8 R66, desc[UR16][R48.64] ;  /* 0x0000001030422981 */ /* 0x000ee2000c1e1100 */
[----:B------:R-:W-:Y:S02]  /*1060*/  ISETP.LT.AND P1, PT, R4, UR22, P1 ;  /* 0x0000001604007c0c */ /* 0x000fe40008f21270 */
[C---:B------:R-:W-:Y:S02]  /*1070*/  IADD3 R44, P2, PT, R7.reuse, R20, RZ ;  /* 0x00000014072c7210 */ /* 0x040fe40007f5e0ff */
[----:B------:R-:W-:Y:S02]  /*1080*/  LOP3.LUT R4, R0, 0x12, RZ, 0xfc, !PT ;  /* 0x0000001200047812 */ /* 0x000fe400078efcff */
[----:B------:R-:W-:Y:S02]  /*1090*/  PLOP3.LUT P5, PT, PT, PT, UP2, 0x80, 0x8 ;  /* 0x000000000008781c */ /* 0x000fe40003faf028 */
[----:B------:R-:W-:Y:S02]  /*10a0*/  LEA.HI.X.SX32 R45, R7, R21, 0x1, P2 ;  /* 0x00000015072d7211 */ /* 0x000fe400010f0eff */
[----:B------:R-:W-:-:S02]  /*10b0*/  ISETP.LT.AND P2, PT, R4, UR22, P5 ;  /* 0x0000001604007c0c */ /* 0x000fc4000af41270 */
[CC--:B------:R-:W-:Y:S02]  /*10c0*/  IADD3 R42, P5, PT, R43.reuse, R20.reuse, RZ ;  /* 0x000000142b2a7210 */ /* 0x0c0fe40007fbe0ff */
[----:B------:R-:W-:Y:S02]  /*10d0*/  PRMT R77, RZ, 0x7610, R77 ;  /* 0x00007610ff4d7816 */ /* 0x000fe4000000004d */
[----:B------:R-:W-:Y:S02]  /*10e0*/  LEA.HI.X.SX32 R43, R43, R21, 0x1, P5 ;  /* 0x000000152b2b7211 */ /* 0x000fe400028f0eff */
[----:B------:R-:W-:-:S03]  /*10f0*/  IADD3 R38, P5, PT, R39, R20, RZ ;  /* 0x0000001427267210 */ /* 0x000fc60007fbe0ff */
[----:B------:R-:W4:Y:S01]  /*1100*/  @P0 LDG.E.U8 R77, desc[UR16][R42.64] ;  /* 0x000000102a4d0981 */ /* 0x000f22000c1e1100 */
[C---:B------:R-:W-:Y:S02]  /*1110*/  IADD3 R40, P0, PT, R41.reuse, R20, RZ ;  /* 0x0000001429287210 */ /* 0x040fe40007f1e0ff */
[----:B------:R-:W-:Y:S02]  /*1120*/  PRMT R74, RZ, 0x7610, R74 ;  /* 0x00007610ff4a7816 */ /* 0x000fe4000000004a */
[----:B------:R-:W-:Y:S02]  /*1130*/  PRMT R52, RZ, 0x7610, R52 ;  /* 0x00007610ff347816 */ /* 0x000fe40000000034 */
[----:B------:R-:W-:Y:S02]  /*1140*/  PRMT R59, RZ, 0x7610, R59 ;  /* 0x00007610ff3b7816 */ /* 0x000fe4000000003b */
[----:B------:R-:W-:Y:S01]  /*1150*/  PRMT R61, RZ, 0x7610, R61 ;  /* 0x00007610ff3d7816 */ /* 0x000fe2000000003d */
[----:B------:R-:W5:Y:S01]  /*1160*/  @P3 LDG.E.U8 R74, desc[UR16][R46.64] ;  /* 0x000000102e4a3981 */ /* 0x000f62000c1e1100 */
[----:B------:R-:W-:-:S02]  /*1170*/  LEA.HI.X.SX32 R41, R41, R21, 0x1, P0 ;  /* 0x0000001529297211 */ /* 0x000fc400000f0eff */
[----:B------:R-:W-:Y:S01]  /*1180*/  LEA.HI.X.SX32 R39, R39, R21, 0x1, P5 ;  /* 0x0000001527277211 */ /* 0x000fe200028f0eff */
[----:B------:R-:W2:Y:S04]  /*1190*/  @P4 LDG.E.U8 R52, desc[UR16][R44.64] ;  /* 0x000000102c344981 */ /* 0x000ea8000c1e1100 */
[----:B------:R-:W2:Y:S04]  /*11a0*/  @P1 LDG.E.U8 R59, desc[UR16][R40.64] ;  /* 0x00000010283b1981 */ /* 0x000ea8000c1e1100 */
[----:B------:R-:W2:Y:S01]  /*11b0*/  @P2 LDG.E.U8 R61, desc[UR16][R38.64] ;  /* 0x00000010263d2981 */ /* 0x000ea2000c1e1100 */
[----:B------:R-:W-:Y:S01]  /*11c0*/  IMAD.U32 R6, RZ, RZ, UR13 ;  /* 0x0000000dff067e24 */ /* 0x000fe2000f8e00ff */
[----:B------:R-:W-:-:S02]  /*11d0*/  LOP3.LUT R4, R0, 0x4, RZ, 0xfc, !PT ;  /* 0x0000000400047812 */ /* 0x000fc400078efcff */
[----:B------:R-:W-:Y:S02]  /*11e0*/  PLOP3.LUT P4, PT, PT, PT, UP2, 0x80, 0x8 ;  /* 0x000000000008781c */ /* 0x000fe40003f8f028 */
[----:B------:R-:W-:Y:S02]  /*11f0*/  IABS R6, R6 ;  /* 0x0000000600067213 */ /* 0x000fe40000000000 */
[----:B------:R-:W-:Y:S02]  /*1200*/  ISETP.LT.AND P4, PT, R4, UR22, P4 ;  /* 0x0000001604007c0c */ /* 0x000fe4000a781270 */
[----:B------:R-:W0:Y:S01]  /*1210*/  I2F.RP R4, R6 ;  /* 0x0000000600047306 */ /* 0x000e220000209400 */
[----:B------:R-:W-:Y:S02]  /*1220*/  LOP3.LUT R5, R0, 0x1a, RZ, 0xfc, !PT ;  /* 0x0000001a00057812 */ /* 0x000fe400078efcff */
[----:B------:R-:W-:-:S05]  /*1230*/  PLOP3.LUT P3, PT, PT, PT, UP2, 0x80, 0x8 ;  /* 0x000000000008781c */ /* 0x000fca0003f6f028 */
[----:B0-----:R-:W0:Y:S01]  /*1240*/  MUFU.RCP R4, R4 ;  /* 0x0000000400047308 */ /* 0x001e220000001000 */
[----:B------:R-:W-:Y:S02]  /*1250*/  ISETP.LT.AND P3, PT, R5, UR22, P3 ;  /* 0x0000001605007c0c */ /* 0x000fe40009f61270 */
[----:B------:R-:W-:Y:S02]  /*1260*/  LOP3.LUT R5, R0, 0xc, RZ, 0xfc, !PT ;  /* 0x0000000c00057812 */ /* 0x000fe400078efcff */
[----:B------:R-:W-:Y:S01]  /*1270*/  PLOP3.LUT P0, PT, PT, PT, UP2, 0x80, 0x8 ;  /* 0x000000000008781c */ /* 0x000fe20003f0f028 */
[----:B------:R-:W-:-:S03]  /*1280*/  USHF.L.U32 UR4, UR8, 0x5, URZ ;  /* 0x0000000508047899 */ /* 0x000fc600080006ff */
[----:B------:R-:W-:Y:S01]  /*1290*/  ISETP.LT.AND P0, PT, R5, UR22, P0 ;  /* 0x0000001605007c0c */ /* 0x000fe20008701270 */
[----:B0-----:R-:W-:-:S04]  /*12a0*/  VIADD R4, R4, 0xffffffe ;  /* 0x0ffffffe04047836 */ /* 0x001fc80000000000 */
[----:B------:R-:W0:Y:S01]  /*12b0*/  F2I.FTZ.U32.TRUNC.NTZ R5, R4 ;  /* 0x0000000400057305 */ /* 0x000e22000021f000 */
[----:B------:R-:W-:Y:S02]  /*12c0*/  UIADD3 UR4, UPT, UPT, UR15, UR4, URZ ;  /* 0x000000040f047290 */ /* 0x000fe4000fffe0ff */
[----:B------:R-:W-:Y:S01]  /*12d0*/  USHF.L.U32 UR11, UR5, 0x6, URZ ;  /* 0x00000006050b7899 */ /* 0x000fe200080006ff */
[----:B------:R-:W-:-:S03]  /*12e0*/  IMAD.U32 R8, RZ, RZ, UR6 ;  /* 0x00000006ff087e24 */ /* 0x000fc6000f8e00ff */
[----:B------:R-:W-:Y:S01]  /*12f0*/  ULOP3.LUT UR4, UR11, 0x23, UR4, 0xf8, !UPT ;  /* 0x000000230b047892 */ /* 0x000fe2000f8ef804 */
[----:B------:R-:W-:-:S05]  /*1300*/  IMAD R7, R8, 0x2, R7 ;  /* 0x0000000208077824 */ /* 0x000fca00078e0207 */
[----:B------:R-:W-:Y:S02]  /*1310*/  IMAD.U32 R8, RZ, RZ, UR4 ;  /* 0x00000004ff087e24 */ /* 0x000fe4000f8e00ff */
[--C-:B0-----:R-:W-:Y:S02]  /*1320*/  IMAD.MOV R9, RZ, RZ, -R5.reuse ;  /* 0x000000ffff097224 */ /* 0x101fe400078e0a05 */
[----:B------:R-:W-:Y:S01]  /*1330*/  IMAD.MOV.U32 R4, RZ, RZ, RZ ;  /* 0x000000ffff047224 */ /* 0x000fe200078e00ff */
[----:B------:R-:W-:Y:S01]  /*1340*/  IABS R8, R8 ;  /* 0x0000000800087213 */ /* 0x000fe20000000000 */
[----:B------:R-:W-:Y:S01]  /*1350*/  IMAD R9, R9, R6, RZ ;  /* 0x0000000609097224 */ /* 0x000fe200078e02ff */
[----:B------:R-:W-:Y:S02]  /*1360*/  ULOP3.LUT UR5, UR4, 0x4, URZ, 0xfc, !UPT ;  /* 0x0000000404057892 */ /* 0x000fe4000f8efcff */
[----:B------:R-:W-:Y:S01]  /*1370*/  ULOP3.LUT UR12, UR4, 0x8, URZ, 0xfc, !UPT ;  /* 0x00000008040c7892 */ /* 0x000fe2000f8efcff */
[----:B------:R-:W-:Y:S01]  /*1380*/  IMAD.HI.U32 R4, R5, R9, R4 ;  /* 0x0000000905047227 */ /* 0x000fe200078e0004 */
[----:B------:R-:W-:Y:S01]  /*1390*/  IADD3 R36, P1, PT, R7, R20, RZ ;  /* 0x0000001407247210 */ /* 0x000fe20007f3e0ff */
[----:B------:R-:W-:-:S02]  /*13a0*/  ULOP3.LUT UR19, UR4, 0xc, URZ, 0xfc, !UPT ;  /* 0x0000000c04137892 */ /* 0x000fc4000f8efcff */
[----:B------:R-:W-:Y:S01]  /*13b0*/  IMAD.MOV.U32 R9, RZ, RZ, R8 ;  /* 0x000000ffff097224 */ /* 0x000fe200078e0008 */
[----:B------:R-:W-:Y:S01]  /*13c0*/  LEA.HI.X.SX32 R37, R7, R21, 0x1, P1 ;  /* 0x0000001507257211 */ /* 0x000fe200008f0eff */
[----:B------:R-:W-:Y:S02]  /*13d0*/  IMAD.U32 R8, RZ, RZ, UR5 ;  /* 0x00000005ff087e24 */ /* 0x000fe4000f8e00ff */
[----:B------:R-:W-:Y:S01]  /*13e0*/  IMAD.U32 R10, RZ, RZ, UR12 ;  /* 0x0000000cff0a7e24 */ /* 0x000fe2000f8e00ff */
[C---:B------:R-:W-:Y:S01]  /*13f0*/  IADD3 R34, P1, PT, R35.reuse, R20, RZ ;  /* 0x0000001423227210 */ /* 0x040fe20007f3e0ff */
[----:B------:R-:W-:Y:S01]  /*1400*/  IMAD.HI.U32 R5, R4, R9, RZ ;  /* 0x0000000904057227 */ /* 0x000fe200078e00ff */
[----:B------:R-:W-:Y:S02]  /*1410*/  IABS R15, R8 ;  /* 0x00000008000f7213 */ /* 0x000fe40000000000 */
[----:B------:R-:W-:Y:S01]  /*1420*/  IABS R10, R10 ;  /* 0x0000000a000a7213 */ /* 0x000fe20000000000 */
[----:B------:R-:W-:Y:S01]  /*1430*/  IMAD.U32 R11, RZ, RZ, UR19 ;  /* 0x00000013ff0b7e24 */ /* 0x000fe2000f8e00ff */
[----:B------:R-:W-:Y:S01]  /*1440*/  LEA.HI.X.SX32 R35, R35, R21, 0x1, P1 ;  /* 0x0000001523237211 */ /* 0x000fe200008f0eff */
[----:B------:R-:W-:Y:S01]  /*1450*/  IMAD.MOV R5, RZ, RZ, -R5 ;  /* 0x000000ffff057224 */ /* 0x000fe200078e0a05 */
[----:B------:R-:W-:-:S02]  /*1460*/  IADD3 R32, P1, PT, R33, R20, RZ ;  /* 0x0000001421207210 */ /* 0x000fc40007f3e0ff */
[----:B------:R-:W-:Y:S01]  /*1470*/  IABS R13, R11 ;  /* 0x0000000b000d7213 */ /* 0x000fe20000000000 */
[----:B------:R-:W-:Y:S01]  /*1480*/  IMAD R8, R6, R5, R9 ;  /* 0x0000000506087224 */ /* 0x000fe200078e0209 */
[----:B------:R-:W-:Y:S01]  /*1490*/  PRMT R67, RZ, 0x7610, R67 ;  /* 0x00007610ff437816 */ /* 0x000fe20000000043 */
[----:B------:R-:W-:Y:S01]  /*14a0*/  IMAD.MOV.U32 R11, RZ, RZ, R10 ;  /* 0x000000ffff0b7224 */ /* 0x000fe200078e000a */
[----:B------:R-:W-:Y:S01]  /*14b0*/  LEA.HI.X.SX32 R33, R33, R21, 0x1, P1 ;  /* 0x0000001521217211 */ /* 0x000fe200008f0eff */
[----:B------:R-:W-:Y:S01]  /*14c0*/  IMAD.HI.U32 R5, R4, R15, RZ ;  /* 0x0000000f04057227 */ /* 0x000fe200078e00ff */
[----:B-1----:R-:W-:-:S03]  /*14d0*/  ULOP3.LUT UR20, UR4, 0x10, URZ, 0xfc, !UPT ;  /* 0x0000001004147892 */ /* 0x002fc6000f8efcff */
[----:B------:R-:W-:Y:S01]  /*14e0*/  IMAD.HI.U32 R9, R4, R11, RZ ;  /* 0x0000000b04097227 */ /* 0x000fe200078e00ff */
[----:B------:R-:W4:Y:S03]  /*14f0*/  @P0 LDG.E.U8 R67, desc[UR16][R32.64] ;  /* 0x0000001020430981 */ /* 0x000f26000c1e1100 */
[----:B------:R-:W-:Y:S01]  /*1500*/  IMAD.MOV R5, RZ, RZ, -R5 ;  /* 0x000000ffff057224 */ /* 0x000fe200078e0a05 */
[----:B------:R-:W-:Y:S01]  /*1510*/  ISETP.GT.U32.AND P0, PT, R6, R8, PT ;  /* 0x000000080600720c */ /* 0x000fe20003f04070 */
[----:B------:R-:W-:Y:S01]  /*1520*/  IMAD.HI.U32 R10, R4, R13, RZ ;  /* 0x0000000d040a7227 */ /* 0x000fe200078e00ff */
[----:B------:R-:W-:-:S03]  /*1530*/  PRMT R69, RZ, 0x7610, R69 ;  /* 0x00007610ff457816 */ /* 0x000fc60000000045 */
[----:B------:R-:W-:Y:S02]  /*1540*/  IMAD.MOV R9, RZ, RZ, -R9 ;  /* 0x000000ffff097224 */ /* 0x000fe400078e0a09 */
[C---:B------:R-:W-:Y:S01]  /*1550*/  IMAD R15, R6.reuse, R5, R15 ;  /* 0x00000005060f7224 */ /* 0x040fe200078e020f */
[----:B------:R-:W-:Y:S01]  /*1560*/  ULOP3.LUT UR23, UR4, 0x18, URZ, 0xfc, !UPT ;  /* 0x0000001804177892 */ /* 0x000fe2000f8efcff */
[----:B------:R-:W-:Y:S01]  /*1570*/  IMAD.U32 R12, RZ, RZ, UR20 ;  /* 0x00000014ff0c7e24 */ /* 0x000fe2000f8e00ff */
[----:B------:R-:W4:Y:S01]  /*1580*/  @P4 LDG.E.U8 R69, desc[UR16][R34.64] ;  /* 0x0000001022454981 */ /* 0x000f22000c1e1100 */
[----:B------:R-:W-:Y:S01]  /*1590*/  IMAD.MOV R10, RZ, RZ, -R10 ;  /* 0x000000ffff0a7224 */ /* 0x000fe200078e0a0a */
[C---:B------:R-:W-:Y:S01]  /*15a0*/  ISETP.GT.U32.AND P1, PT, R6.reuse, R15, PT ;  /* 0x0000000f0600720c */ /* 0x040fe20003f24070 */
[C---:B------:R-:W-:Y:S01]  /*15b0*/  IMAD R5, R6.reuse, R9, R11 ;  /* 0x0000000906057224 */ /* 0x040fe200078e020b */
[----:B------:R-:W-:Y:S01]  /*15c0*/  ULOP3.LUT UR21, UR4, 0x14, URZ, 0xfc, !UPT ;  /* 0x0000001404157892 */ /* 0x000fe2000f8efcff */
[----:B------:R-:W-:Y:S01]  /*15d0*/  IABS R17, R12 ;  /* 0x0000000c00117213 */ /* 0x000fe20000000000 */
[C---:B------:R-:W-:Y:S01]  /*15e0*/  IMAD R11, R6.reuse, R10, R13 ;  /* 0x0000000a060b7224 */ /* 0x040fe200078e020d */
[----:B------:R-:W-:Y:S01]  /*15f0*/  PRMT R53, RZ, 0x7610, R53 ;  /* 0x00007610ff357816 */ /* 0x000fe20000000035 */
[----:B------:R-:W-:Y:S01]  /*1600*/  IMAD.U32 R12, RZ, RZ, UR23 ;  /* 0x00000017ff0c7e24 */ /* 0x000fe2000f8e00ff */
[----:B------:R-:W-:Y:S01]  /*1610*/  ISETP.GT.U32.AND P4, PT, R6, R5, PT ;  /* 0x000000050600720c */ /* 0x000fe20003f84070 */
[----:B------:R-:W-:Y:S01]  /*1620*/  @!P0 IMAD.IADD R8, R8, 0x1, -R6 ;  /* 0x0000000108088824 */ /* 0x000fe200078e0a06 */
[C---:B------:R-:W-:Y:S01]  /*1630*/  ISETP.GT.U32.AND P2, PT, R6.reuse, R11, PT ;  /* 0x0000000b0600720c */ /* 0x040fe20003f44070 */
[----:B------:R-:W-:Y:S01]  /*1640*/  IMAD.U32 R10, RZ, RZ, UR21 ;  /* 0x00000015ff0a7e24 */ /* 0x000fe2000f8e00ff */
[----:B------:R-:W-:Y:S01]  /*1650*/  IABS R19, R12 ;  /* 0x0000000c00137213 */ /* 0x000fe20000000000 */
[----:B------:R-:W4:Y:S01]  /*1660*/  @P3 LDG.E.U8 R53, desc[UR16][R36.64] ;  /* 0x0000001024353981 */ /* 0x000f22000c1e1100 */
[----:B------:R-:W-:Y:S01]  /*1670*/  ISETP.GT.U32.AND P3, PT, R6, R8, PT ;  /* 0x000000080600720c */ /* 0x000fe20003f64070 */
[----:B------:R-:W-:Y:S01]  /*1680*/  IMAD.HI.U32 R9, R4, R17, RZ ;  /* 0x0000001104097227 */ /* 0x000fe200078e00ff */
[----:B------:R-:W-:-:S03]  /*1690*/  IABS R13, R10 ;  /* 0x0000000a000d7213 */ /* 0x000fc60000000000 */
[----:B------:R-:W-:Y:S02]  /*16a0*/  @!P1 IMAD.IADD R15, R15, 0x1, -R6 ;  /* 0x000000010f0f9824 */ /* 0x000fe400078e0a06 */
[----:B------:R-:W-:Y:S01]  /*16b0*/  IMAD.HI.U32 R12, R4, R19, RZ ;  /* 0x00000013040c7227 */ /* 0x000fe200078e00ff */
[----:B------:R-:W-:-:S03]  /*16c0*/  ULOP3.LUT UR24, UR4, 0x1c, URZ, 0xfc, !UPT ;  /* 0x0000001c04187892 */ /* 0x000fc6000f8efcff */
[----:B------:R-:W-:Y:S02]  /*16d0*/  IMAD.MOV R9, RZ, RZ, -R9 ;  /* 0x000000ffff097224 */ /* 0x000fe400078e0a09 */
[----:B------:R-:W-:Y:S01]  /*16e0*/  @!P4 IMAD.IADD R5, R5, 0x1, -R6 ;  /* 0x000000010505c824 */ /* 0x000fe200078e0a06 */
[----:B------:R-:W-:Y:S01]  /*16f0*/  ISETP.GT.U32.AND P4, PT, R6, R15, PT ;  /* 0x0000000f0600720c */ /* 0x000fe20003f84070 */
[----:B------:R-:W-:Y:S02]  /*1700*/  IMAD.MOV R12, RZ, RZ, -R12 ;  /* 0x000000ffff0c7224 */ /* 0x000fe400078e0a0c */
[----:B------:R-:W-:Y:S01]  /*1710*/  IMAD.HI.U32 R10, R4, R13, RZ ;  /* 0x0000000d040a7227 */ /* 0x000fe200078e00ff */
[----:B------:R-:W-:-:S03]  /*1720*/  ISETP.GT.U32.AND P5, PT, R6, R5, PT ;  /* 0x000000050600720c */ /* 0x000fc60003fa4070 */
[C---:B------:R-:W-:Y:S02]  /*1730*/  IMAD R9, R6.reuse, R9, R17 ;  /* 0x0000000906097224 */ /* 0x040fe400078e0211 */
[----:B------:R-:W-:Y:S02]  /*1740*/  @!P2 IMAD.IADD R11, R11, 0x1, -R6 ;  /* 0x000000010b0ba824 */ /* 0x000fe400078e0a06 */
[----:B------:R-:W-:Y:S02]  /*1750*/  IMAD R17, R6, R12, R19 ;  /* 0x0000000c06117224 */ /* 0x000fe400078e0213 */
[----:B------:R-:W-:Y:S02]  /*1760*/  IMAD.MOV R10, RZ, RZ, -R10 ;  /* 0x000000ffff0a7224 */ /* 0x000fe400078e0a0a */
[----:B------:R-:W-:Y:S02]  /*1770*/  IMAD.U32 R14, RZ, RZ, UR24 ;  /* 0x00000018ff0e7e24 */ /* 0x000fe4000f8e00ff */
[--C-:B------:R-:W-:Y:S01]  /*1780*/  @!P3 IMAD.IADD R8, R8, 0x1, -R6.reuse ;  /* 0x000000010808b824 */ /* 0x100fe200078e0a06 */
[C---:B------:R-:W-:Y:S01]  /*1790*/  ISETP.GT.U32.AND P3, PT, R6.reuse, R11, PT ;  /* 0x0000000b0600720c */ /* 0x040fe20003f64070 */
[C---:B------:R-:W-:Y:S01]  /*17a0*/  IMAD R13, R6.reuse, R10, R13 ;  /* 0x0000000a060d7224 */ /* 0x040fe200078e020d */
[C---:B------:R-:W-:Y:S01]  /*17b0*/  ISETP.GT.U32.AND P2, PT, R6.reuse, R17, PT ;  /* 0x000000110600720c */ /* 0x040fe20003f44070 */
[----:B------:R-:W-:Y:S01]  /*17c0*/  @!P4 IMAD.IADD R15, R15, 0x1, -R6 ;  /* 0x000000010f0fc824 */ /* 0x000fe200078e0a06 */
[----:B------:R-:W-:Y:S01]  /*17d0*/  IABS R23, R14 ;  /* 0x0000000e00177213 */ /* 0x000fe20000000000 */
[----:B------:R-:W-:Y:S01]  /*17e0*/  IMAD.U32 R14, RZ, RZ, UR6 ;  /* 0x00000006ff0e7e24 */ /* 0x000fe2000f8e00ff */
[----:B------:R-:W-:-:S02]  /*17f0*/  ISETP.GT.U32.AND P0, PT, R6, R13, PT ;  /* 0x0000000d0600720c */ /* 0x000fc40003f04070 */
[----:B------:R-:W-:Y:S01]  /*1800*/  ISETP.LE.AND P4, PT, RZ, UR4, PT ;  /* 0x00000004ff007c0c */ /* 0x000fe2000bf83270 */
[----:B------:R-:W-:Y:S02]  /*1810*/  IMAD R27, R14, 0x2, R7 ;  /* 0x000000020e1b7824 */ /* 0x000fe400078e0207 */
[----:B------:R-:W-:Y:S01]  /*1820*/  @!P5 IMAD.IADD R5, R5, 0x1, -R6 ;  /* 0x000000010505d824 */ /* 0x000fe200078e0a06 */
[----:B------:R-:W-:Y:S01]  /*1830*/  ISETP.LE.AND P5, PT, RZ, UR5, PT ;  /* 0x00000005ff007c0c */ /* 0x000fe2000bfa3270 */
[----:B------:R-:W-:-:S04]  /*1840*/  IMAD.HI.U32 R4, R4, R23, RZ ;  /* 0x0000001704047227 */ /* 0x000fc800078e00ff */
[----:B------:R-:W-:Y:S01]  /*1850*/  @!P3 IMAD.IADD R11, R11, 0x1, -R6 ;  /* 0x000000010b0bb824 */ /* 0x000fe200078e0a06 */
[----:B------:R-:W-:Y:S01]  /*1860*/  IADD3 R26, P3, PT, R27, R20, RZ ;  /* 0x000000141b1a7210 */ /* 0x000fe20007f7e0ff */
[----:B------:R-:W-:Y:S02]  /*1870*/  IMAD.MOV R4, RZ, RZ, -R4 ;  /* 0x000000ffff047224 */ /* 0x000fe400078e0a04 */
[--C-:B------:R-:W-:Y:S01]  /*1880*/  @!P2 IMAD.IADD R17, R17, 0x1, -R6.reuse ;  /* 0x000000011111a824 */ /* 0x100fe200078e0a06 */
[----:B------:R-:W-:Y:S01]  /*1890*/  LEA.HI.X.SX32 R27, R27, R21, 0x1, P3 ;  /* 0x000000151b1b7211 */ /* 0x000fe200018f0eff */
[C---:B------:R-:W-:Y:S01]  /*18a0*/  IMAD R7, R6.reuse, R4, R23 ;  /* 0x0000000406077224 */ /* 0x040fe200078e0217 */
[C---:B------:R-:W-:Y:S01]  /*18b0*/  ISETP.GT.U32.AND P1, PT, R6.reuse, R9, PT ;  /* 0x000000090600720c */ /* 0x040fe20003f24070 */
[----:B------:R-:W-:Y:S01]  /*18c0*/  @!P0 IMAD.IADD R13, R13, 0x1, -R6 ;  /* 0x000000010d0d8824 */ /* 0x000fe200078e0a06 */
[----:B------:R-:W-:Y:S01]  /*18d0*/  ISETP.GT.U32.AND P3, PT, R6, R17, PT ;  /* 0x000000110600720c */ /* 0x000fe20003f64070 */
[----:B------:R-:W-:-:S02]  /*18e0*/  IMAD.MOV.U32 R4, RZ, RZ, R15 ;  /* 0x000000ffff047224 */ /* 0x000fc400078e000f */
[----:B------:R-:W-:Y:S01]  /*18f0*/  @!P4 IMAD.MOV R8, RZ, RZ, -R8 ;  /* 0x000000ffff08c224 */ /* 0x000fe200078e0a08 */
[CC--:B------:R-:W-:Y:S01]  /*1900*/  IADD3 R28, P4, PT, R29.reuse, R20.reuse, RZ ;  /* 0x000000141d1c7210 */ /* 0x0c0fe20007f9e0ff */
[----:B------:R-:W-:Y:S01]  /*1910*/  @!P5 IMAD.MOV R4, RZ, RZ, -R4 ;  /* 0x000000ffff04d224 */ /* 0x000fe200078e0a04 */
[C---:B------:R-:W-:Y:S02]  /*1920*/  ISETP.GT.U32.AND P5, PT, R6.reuse, R13, PT ;  /* 0x0000000d0600720c */ /* 0x040fe40003fa4070 */
[----:B------:R-:W-:Y:S02]  /*1930*/  LEA.HI.X.SX32 R29, R29, R21, 0x1, P4 ;  /* 0x000000151d1d7211 */ /* 0x000fe400020f0eff */
[----:B------:R-:W-:Y:S01]  /*1940*/  ISETP.GT.U32.AND P4, PT, R6, R7, PT ;  /* 0x000000070600720c */ /* 0x000fe20003f84070 */
[--C-:B------:R-:W-:Y:S01]  /*1950*/  @!P1 IMAD.IADD R9, R9, 0x1, -R6.reuse ;  /* 0x0000000109099824 */ /* 0x100fe200078e0a06 */
[----:B------:R-:W-:Y:S01]  /*1960*/  IADD3 R30, P2, PT, R31, R20, RZ ;  /* 0x000000141f1e7210 */ /* 0x000fe20007f5e0ff */
[----:B------:R-:W-:Y:S01]  /*1970*/  @!P3 IMAD.IADD R17, R17, 0x1, -R6 ;  /* 0x000000011111b824 */ /* 0x000fe200078e0a06 */
[----:B------:R-:W-:-:S02]  /*1980*/  ISETP.LE.AND P3, PT, RZ, UR21, PT ;  /* 0x00000015ff007c0c */ /* 0x000fc4000bf63270 */
[----:B------:R-:W-:Y:S02]  /*1990*/  LEA.HI.X.SX32 R31, R31, R21, 0x1, P2 ;  /* 0x000000151f1f7211 */ /* 0x000fe400010f0eff */
[----:B------:R-:W-:Y:S01]  /*19a0*/  ISETP.LE.AND P1, PT, RZ, UR12, PT ;  /* 0x0000000cff007c0c */ /* 0x000fe2000bf23270 */
[--C-:B------:R-:W-:Y:S01]  /*19b0*/  @!P5 IMAD.IADD R13, R13, 0x1, -R6.reuse ;  /* 0x000000010d0dd824 */ /* 0x100fe200078e0a06 */
[----:B------:R-:W-:Y:S01]  /*19c0*/  ISETP.GT.U32.AND P2, PT, R6, R9, PT ;  /* 0x000000090600720c */ /* 0x000fe20003f44070 */
[----:B------:R-:W0:Y:S01]  /*19d0*/  LDCU UR12, c[0x0][0x3b0] ;  /* 0x00007600ff0c77ac */ /* 0x000e220008000800 */
[----:B------:R-:W-:Y:S01]  /*19e0*/  IADD3 R24, P5, PT, R25, R20, RZ ;  /* 0x0000001419187210 */ /* 0x000fe20007fbe0ff */
[----:B------:R-:W-:Y:S02]  /*19f0*/  @!P4 IMAD.IADD R7, R7, 0x1, -R6 ;  /* 0x000000010707c824 */ /* 0x000fe400078e0a06 */
[----:B------:R-:W-:Y:S01]  /*1a00*/  IMAD.MOV.U32 R15, RZ, RZ, R13 ;  /* 0x000000ffff0f7224 */ /* 0x000fe200078e000d */
[----:B------:R-:W-:-:S02]  /*1a10*/  LEA.HI.X.SX32 R25, R25, R21, 0x1, P5 ;  /* 0x0000001519197211 */ /* 0x000fc400028f0eff */
[----:B------:R-:W-:Y:S01]  /*1a20*/  ISETP.GT.U32.AND P5, PT, R6, R7, PT ;  /* 0x000000070600720c */ /* 0x000fe20003fa4070 */
[----:B------:R-:W-:Y:S01]  /*1a30*/  @!P3 IMAD.MOV R15, RZ, RZ, -R15 ;  /* 0x000000ffff0fb224 */ /* 0x000fe200078e0a0f */
[----:B------:R-:W-:Y:S02]  /*1a40*/  ISETP.LE.AND P4, PT, RZ, UR23, PT ;  /* 0x00000017ff007c0c */ /* 0x000fe4000bf83270 */
[----:B------:R-:W-:Y:S01]  /*1a50*/  ISETP.LE.AND P3, PT, RZ, UR24, PT ;  /* 0x00000018ff007c0c */ /* 0x000fe2000bf63270 */
[----:B------:R-:W-:Y:S01]  /*1a60*/  @!P1 IMAD.MOV R5, RZ, RZ, -R5 ;  /* 0x000000ffff059224 */ /* 0x000fe200078e0a05 */
[----:B------:R-:W-:Y:S01]  /*1a70*/  LEA.HI R12, R3, 0xe, RZ, 0x1a ;  /* 0x0000000e030c7811 */ /* 0x000fe200078fd0ff */
[----:B------:R-:W-:Y:S01]  /*1a80*/  @!P2 IMAD.IADD R9, R9, 0x1, -R6 ;  /* 0x000000010909a824 */ /* 0x000fe200078e0a06 */
[----:B------:R-:W-:Y:S02]  /*1a90*/  LOP3.LUT R10, R0, 0x6, RZ, 0xfc, !PT ;  /* 0x00000006000a7812 */ /* 0x000fe400078efcff */
[----:B------:R-:W-:-:S02]  /*1aa0*/  PLOP3.LUT P1, PT, PT, PT, UP2, 0x80, 0x8 ;  /* 0x000000000008781c */ /* 0x000fc40003f2f028 */
[----:B------:R-:W-:Y:S02]  /*1ab0*/  ISETP.LE.AND P2, PT, RZ, UR20, PT ;  /* 0x00000014ff007c0c */ /* 0x000fe4000bf43270 */
[----:B------:R-:W-:Y:S02]  /*1ac0*/  LEA.HI R71, R3, 0x1e, RZ, 0x1a ;  /* 0x0000001e03477811 */ /* 0x000fe400078fd0ff */
[----:B------:R-:W-:Y:S01]  /*1ad0*/  ISETP.LE.AND P0, PT, RZ, UR19, PT ;  /* 0x00000013ff007c0c */ /* 0x000fe2000bf03270 */
[----:B------:R-:W-:Y:S01]  /*1ae0*/  IMAD R23, R12, UR6, RZ ;  /* 0x000000060c177c24 */ /* 0x000fe2000f8e02ff */
[----:B------:R-:W-:Y:S01]  /*1af0*/  ISETP.LT.AND P1, PT, R10, UR22, P1 ;  /* 0x000000160a007c0c */ /* 0x000fe20008f21270 */
[----:B------:R-:W-:Y:S02]  /*1b00*/  @!P5 IMAD.IADD R7, R7, 0x1, -R6 ;  /* 0x000000010707d824 */ /* 0x000fe400078e0a06 */
[----:B------:R-:W-:Y:S02]  /*1b10*/  IMAD R10, R71, UR6, RZ ;  /* 0x00000006470a7c24 */ /* 0x000fe4000f8e02ff */
[----:B------:R-:W-:Y:S01]  /*1b20*/  @!P4 IMAD.MOV R17, RZ, RZ, -R17 ;  /* 0x000000ffff11c224 */ /* 0x000fe200078e0a11 */
[CC--:B------:R-:W-:Y:S01]  /*1b30*/  IADD3 R22, P4, PT, R23.reuse, R20.reuse, RZ ;  /* 0x0000001417167210 */ /* 0x0c0fe20007f9e0ff */
[----:B------:R-:W-:Y:S01]  /*1b40*/  @!P3 IMAD.MOV R7, RZ, RZ, -R7 ;  /* 0x000000ffff07b224 */ /* 0x000fe200078e0a07 */
[----:B------:R-:W-:Y:S01]  /*1b50*/  IADD3 R20, P3, PT, R10, R20, RZ ;  /* 0x000000140a147210 */ /* 0x000fe20007f7e0ff */
[----:B------:R-:W-:Y:S01]  /*1b60*/  @!P2 IMAD.MOV R9, RZ, RZ, -R9 ;  /* 0x000000ffff09a224 */ /* 0x000fe200078e0a09 */
[----:B------:R-:W-:-:S02]  /*1b70*/  LEA.HI.X.SX32 R23, R23, R21, 0x1, P4 ;  /* 0x0000001517177211 */ /* 0x000fc400020f0eff */
[----:B------:R-:W-:Y:S01]  /*1b80*/  PRMT R68, RZ, 0x7610, R68 ;  /* 0x00007610ff447816 */ /* 0x000fe20000000044 */
[----:B------:R-:W-:Y:S01]  /*1b90*/  @!P0 IMAD.MOV R11, RZ, RZ, -R11 ;  /* 0x000000ffff0b8224 */ /* 0x000fe200078e0a0b */
[----:B------:R-:W-:Y:S02]  /*1ba0*/  LOP3.LUT R73, R0, 0x14, RZ, 0xfc, !PT ;  /* 0x0000001400497812 */ /* 0x000fe400078efcff */
[----:B------:R-:W-:Y:S02]  /*1bb0*/  PLOP3.LUT P4, PT, PT, PT, UP2, 0x80, 0x8 ;  /* 0x000000000008781c */ /* 0x000fe40003f8f028 */
[----:B------:R-:W-:Y:S01]  /*1bc0*/  ISETP.NE.AND P5, PT, RZ, UR13, PT ;  /* 0x0000000dff007c0c */ /* 0x000fe2000bfa5270 */
[----:B------:R-:W4:Y:S01]  /*1bd0*/  @P1 LDG.E.U8 R68, desc[UR16][R30.64] ;  /* 0x000000101e441981 */ /* 0x000f22000c1e1100 */
[----:B------:R-:W-:Y:S02]  /*1be0*/  LOP3.LUT R60, RZ, UR13, RZ, 0x33, !PT ;  /* 0x0000000dff3c7c12 */ /* 0x000fe4000f8e33ff */
[----:B------:R-:W-:-:S02]  /*1bf0*/  LEA.HI.X.SX32 R21, R10, R21, 0x1, P3 ;  /* 0x000000150a157211 */ /* 0x000fc400018f0eff */
[C---:B------:R-:W-:Y:S02]  /*1c00*/  LOP3.LUT R14, R0.reuse, 0x16, RZ, 0xfc, !PT ;  /* 0x00000016000e7812 */ /* 0x040fe400078efcff */
[----:B------:R-:W-:Y:S02]  /*1c10*/  PLOP3.LUT P0, PT, PT, PT, UP2, 0x80, 0x8 ;  /* 0x000000000008781c */ /* 0x000fe40003f0f028 */
[----:B------:R-:W-:Y:S02]  /*1c20*/  PLOP3.LUT P2, PT, PT, PT, UP2, 0x80, 0x8 ;  /* 0x000000000008781c */ /* 0x000fe40003f4f028 */
[----:B------:R-:W-:Y:S02]  /*1c30*/  LOP3.LUT R72, R0, 0x1c, RZ, 0xfc, !PT ;  /* 0x0000001c00487812 */ /* 0x000fe400078efcff */
[----:B------:R-:W-:Y:S02]  /*1c40*/  PLOP3.LUT P3, PT, PT, PT, UP2, 0x80, 0x8 ;  /* 0x000000000008781c */ /* 0x000fe40003f6f028 */
[----:B------:R-:W-:-:S02]  /*1c50*/  ISETP.LT.AND P4, PT, R73, UR22, P4 ;  /* 0x0000001649007c0c */ /* 0x000fc4000a781270 */
[----:B------:R-:W-:Y:S02]  /*1c60*/  SEL R76, R60, R9, !P5 ;  /* 0x000000093c4c7207 */ /* 0x000fe40006800000 */
[----:B------:R-:W-:Y:S02]  /*1c70*/  ISETP.LT.AND P0, PT, R14, UR22, P0 ;  /* 0x000000160e007c0c */ /* 0x000fe40008701270 */
[----:B------:R-:W-:Y:S02]  /*1c80*/  ISETP.LT.AND P2, PT, R12, UR22, P2 ;  /* 0x000000160c007c0c */ /* 0x000fe40009741270 */
[----:B------:R-:W-:Y:S02]  /*1c90*/  LOP3.LUT R9, R3, 0x1f, RZ, 0xc0, !PT ;  /* 0x0000001f03097812 */ /* 0x000fe400078ec0ff */
[----:B------:R-:W-:Y:S02]  /*1ca0*/  ISETP.LT.AND P1, PT, R72, UR22, P3 ;  /* 0x0000001648007c0c */ /* 0x000fe40009f21270 */
[----:B------:R-:W-:-:S02]  /*1cb0*/  PLOP3.LUT P3, PT, PT, PT, UP2, 0x80, 0x8 ;  /* 0x000000000008781c */ /* 0x000fc40003f6f028 */
[C---:B------:R-:W-:Y:S02]  /*1cc0*/  SEL R6, R60.reuse, R4, !P5 ;  /* 0x000000043c067207 */ /* 0x040fe40006800000 */
[C---:B------:R-:W-:Y:S02]  /*1cd0*/  SEL R8, R60.reuse, R8, !P5 ;  /* 0x000000083c087207 */ /* 0x040fe40006800000 */
[----:B------:R-:W-:Y:S01]  /*1ce0*/  SEL R4, R60, R5, !P5 ;  /* 0x000000053c047207 */ /* 0x000fe20006800000 */
[----:B------:R-:W-:Y:S01]  /*1cf0*/  IMAD R5, R9, UR7, RZ ;  /* 0x0000000709057c24 */ /* 0x000fe2000f8e02ff */
[----:B------:R-:W-:Y:S02]  /*1d00*/  PRMT R65, RZ, 0x7610, R65 ;  /* 0x00007610ff417816 */ /* 0x000fe40000000041 */
[----:B------:R-:W-:Y:S01]  /*1d10*/  ISETP.LT.AND P3, PT, R71, UR22, P3 ;  /* 0x0000001647007c0c */ /* 0x000fe20009f61270 */
[----:B------:R-:W-:-:S04]  /*1d20*/  @!UP1 UIADD3 UR4, UPT, UPT, -UR14, 0x100000, URZ ;  /* 0x001000000e049890 */ /* 0x000fc8000fffe1ff */
[----:B------:R-:W-:Y:S02]  /*1d30*/  @!UP1 USHF.L.U32 UR5, UR4, 0xb, URZ ;  /* 0x0000000b04059899 */ /* 0x000fe400080006ff */
[----:B------:R-:W-:Y:S01]  /*1d40*/  @!UP1 USHF.L.U32 UR4, UR4, 0x1, URZ ;  /* 0x0000000104049899 */ /* 0x000fe200080006ff */
[----:B------:R-:W-:Y:S02]  /*1d50*/  PRMT R63, RZ, 0x7610, R63 ;  /* 0x00007610ff3f7816 */ /* 0x000fe4000000003f */
[----:B------:R-:W-:Y:S02]  /*1d60*/  PRMT R54, RZ, 0x7610, R54 ;  /* 0x00007610ff367816 */ /* 0x000fe40000000036 */
[----:B------:R-:W-:Y:S01]  /*1d70*/  PRMT R56, RZ, 0x7610, R56 ;  /* 0x00007610ff387816 */ /* 0x000fe20000000038 */
[----:B0-----:R-:W-:Y:S01]  /*1d80*/  IMAD R8, R8, UR12, RZ ;  /* 0x0000000c08087c24 */ /* 0x001fe2000f8e02ff */
[----:B------:R-:W-:Y:S01]  /*1d90*/  SEL R13, R60, R11, !P5 ;  /* 0x0000000b3c0d7207 */ /* 0x000fe20006800000 */
[----:B------:R-:W-:Y:S01]  /*1da0*/  IMAD R6, R6, UR12, RZ ;  /* 0x0000000c06067c24 */ /* 0x000fe2000f8e02ff */
[----:B------:R-:W-:Y:S01]  /*1db0*/  SEL R64, R60, R15, !P5 ;  /* 0x0000000f3c407207 */ /* 0x000fe20006800000 */
[----:B------:R-:W-:Y:S01]  /*1dc0*/  IMAD R4, R4, UR12, RZ ;  /* 0x0000000c04047c24 */ /* 0x000fe2000f8e02ff */
[C---:B------:R-:W-:Y:S01]  /*1dd0*/  SEL R62, R60.reuse, R17, !P5 ;  /* 0x000000113c3e7207 */ /* 0x040fe20006800000 */
[----:B------:R-:W4:Y:S01]  /*1de0*/  @P4 LDG.E.U8 R65, desc[UR16][R28.64] ;  /* 0x000000101c414981 */ /* 0x000f22000c1e1100 */
[----:B------:R-:W-:-:S02]  /*1df0*/  SEL R60, R60, R7, !P5 ;  /* 0x000000073c3c7207 */ /* 0x000fc40006800000 */
[C---:B------:R-:W-:Y:S01]  /*1e00*/  IADD3 R7, P5, PT, R5.reuse, UR26, RZ ;  /* 0x0000001a05077c10 */ /* 0x040fe2000ffbe0ff */
[----:B------:R-:W4:Y:S01]  /*1e10*/  @P1 LDG.E.U8 R63, desc[UR16][R26.64] ;  /* 0x000000101a3f1981 */ /* 0x000f22000c1e1100 */
[----:B------:R-:W-:Y:S02]  /*1e20*/  PLOP3.LUT P4, PT, PT, PT, UP2, 0x80, 0x8 ;  /* 0x000000000008781c */ /* 0x000fe40003f8f028 */
[----:B------:R-:W-:Y:S01]  /*1e30*/  PRMT R58, RZ, 0x7610, R58 ;  /* 0x00007610ff3a7816 */ /* 0x000fe2000000003a */
[----:B------:R-:W4:Y:S01]  /*1e40*/  @P0 LDG.E.U8 R54, desc[UR16][R24.64] ;  /* 0x0000001018360981 */ /* 0x000f22000c1e1100 */
[----:B------:R-:W-:Y:S01]  /*1e50*/  VOTEU.ALL UP2, P6 ;  /* 0x0000000000ff7886 */ /* 0x000fe20003040000 */
[----:B------:R-:W-:Y:S01]  /*1e60*/  LEA.HI.X.SX32 R5, R5, UR27, 0x1, P5 ;  /* 0x0000001b05057c11 */ /* 0x000fe2000a8f0eff */
[----:B------:R-:W-:Y:S01]  /*1e70*/  IMAD R13, R13, UR12, RZ ;  /* 0x0000000c0d0d7c24 */ /* 0x000fe2000f8e02ff */
[----:B------:R-:W4:Y:S01]  /*1e80*/  @P2 LDG.E.U8 R56, desc[UR16][R22.64] ;  /* 0x0000001016382981 */ /* 0x000f22000c1e1100 */
[----:B------:R-:W-:Y:S01]  /*1e90*/  IMAD R76, R76, UR12, RZ ;  /* 0x0000000c4c4c7c24 */ /* 0x000fe2000f8e02ff */
[-C--:B------:R-:W-:Y:S01]  /*1ea0*/  IADD3 R18, P0, PT, R8, R7.reuse, RZ ;  /* 0x0000000708127210 */ /* 0x080fe20007f1e0ff */
[----:B------:R-:W-:Y:S01]  /*1eb0*/  IMAD R64, R64, UR12, RZ ;  /* 0x0000000c40407c24 */ /* 0x000fe2000f8e02ff */
[-C--:B------:R-:W-:Y:S01]  /*1ec0*/  IADD3 R16, P1, PT, R6, R7.reuse, RZ ;  /* 0x0000000706107210 */ /* 0x080fe20007f3e0ff */
[----:B------:R-:W-:Y:S01]  /*1ed0*/  IMAD R62, R62, UR12, RZ ;  /* 0x0000000c3e3e7c24 */ /* 0x000fe2000f8e02ff */
[----:B------:R-:W-:Y:S01]  /*1ee0*/  IADD3 R14, P2, PT, R4, R7, RZ ;  /* 0x00000007040e7210 */ /* 0x000fe20007f5e0ff */
[----:B------:R-:W-:Y:S01]  /*1ef0*/  IMAD R60, R60, UR12, RZ ;  /* 0x0000000c3c3c7c24 */ /* 0x000fe2000f8e02ff */
[----:B------:R-:W-:Y:S01]  /*1f00*/  ISETP.LT.AND P4, PT, R9, UR22, P4 ;  /* 0x0000001609007c0c */ /* 0x000fe2000a781270 */
[----:B------:R-:W4:Y:S01]  /*1f10*/  @P3 LDG.E.U8 R58, desc[UR16][R20.64] ;  /* 0x00000010143a3981 */ /* 0x000f22000c1e1100 */
[-C--:B------:R-:W-:Y:S01]  /*1f20*/  LEA.HI.X.SX32 R19, R8, R5.reuse, 0x1, P0 ;  /* 0x0000000508137211 */ /* 0x080fe200000f0eff */
[----:B------:R0:W1:Y:S01]  /*1f30*/  @!UP2 SYNCS.EXCH.64 URZ, [UR9+0x1808], UR4 ;  /* 0x0018080409ffa5b2 */ /* 0x0000620008000100 */
[-C--:B------:R-:W-:Y:S01]  /*1f40*/  LEA.HI.X.SX32 R17, R6, R5.reuse, 0x1, P1 ;  /* 0x0000000506117211 */ /* 0x080fe200008f0eff */
[----:B--2---:R2:W-:Y:S01]  /*1f50*/  STS.U8 [R75+UR9], R70 ;  /* 0x000000464b007988 */ /* 0x0045e20008000009 */
[----:B------:R-:W-:-:S02]  /*1f60*/  LEA.HI.X.SX32 R15, R4, R5, 0x1, P2 ;  /* 0x00000005040f7211 */ /* 0x000fc400010f0eff */
[-C--:B------:R-:W-:Y:S02]  /*1f70*/  IADD3 R12, P0, PT, R13, R7.reuse, RZ ;  /* 0x000000070d0c7210 */ /* 0x080fe40007f1e0ff */
[-C--:B------:R-:W-:Y:S02]  /*1f80*/  IADD3 R10, P1, PT, R76, R7.reuse, RZ ;  /* 0x000000074c0a7210 */ /* 0x080fe40007f3e0ff */
[-C--:B------:R-:W-:Y:S02]  /*1f90*/  IADD3 R8, P2, PT, R64, R7.reuse, RZ ;  /* 0x0000000740087210 */ /* 0x080fe40007f5e0ff */
[-C--:B------:R-:W-:Y:S02]  /*1fa0*/  IADD3 R6, P3, PT, R62, R7.reuse, RZ ;  /* 0x000000073e067210 */ /* 0x080fe40007f7e0ff */
[----:B------:R-:W-:Y:S02]  /*1fb0*/  IADD3 R4, P5, PT, R60, R7, RZ ;  /* 0x000000073c047210 */ /* 0x000fe40007fbe0ff */
[----:B--2---:R-:W-:Y:S01]  /*1fc0*/  LOP3.LUT R70, R75, 0x10, RZ, 0x3c, !PT ;  /* 0x000000104b467812 */ /* 0x004fe200078e3cff */
[----:B---3--:R2:W-:Y:S01]  /*1fd0*/  STS.U8 [R75+UR9+0x200], R66 ;  /* 0x000200424b007988 */ /* 0x0085e20008000009 */
[----:B------:R-:W-:-:S02]  /*1fe0*/  LEA.HI.X.SX32 R13, R13, R5, 0x1, P0 ;  /* 0x000000050d0d7211 */ /* 0x000fc400000f0eff */
[-C--:B------:R-:W-:Y:S01]  /*1ff0*/  LEA.HI.X.SX32 R11, R76, R5.reuse, 0x1, P1 ;  /* 0x000000054c0b7211 */ /* 0x080fe200008f0eff */
[----:B-----5:R-:W-:Y:S01]  /*2000*/  STS.U8 [R75+UR9+0x400], R74 ;  /* 0x0004004a4b007988 */ /* 0x020fe20008000009 */
[-C--:B------:R-:W-:Y:S02]  /*2010*/  LEA.HI.X.SX32 R9, R64, R5.reuse, 0x1, P2 ;  /* 0x0000000540097211 */ /* 0x080fe400010f0eff */
[-C--:B------:R-:W-:Y:S01]  /*2020*/  LEA.HI.X.SX32 R7, R62, R5.reuse, 0x1, P3 ;  /* 0x000000053e077211 */ /* 0x080fe200018f0eff */
[----:B------:R-:W-:Y:S01]  /*2030*/  STS.U8 [R75+UR9+0x600], R52 ;  /* 0x000600344b007988 */ /* 0x000fe20008000009 */
[----:B------:R-:W-:Y:S02]  /*2040*/  LEA.HI.X.SX32 R5, R60, R5, 0x1, P5 ;  /* 0x000000053c057211 */ /* 0x000fe400028f0eff */
[----:B------:R-:W-:Y:S01]  /*2050*/  PRMT R60, RZ, 0x7610, R60 ;  /* 0x00007610ff3c7816 */ /* 0x000fe2000000003c */
[----:B------:R3:W-:Y:S01]  /*2060*/  STS.U8 [R70+UR9+0x280], R59 ;  /* 0x0002803b46007988 */ /* 0x0007e20008000009 */
[----:B------:R-:W-:-:S02]  /*2070*/  PRMT R62, RZ, 0x7610, R62 ;  /* 0x00007610ff3e7816 */ /* 0x000fc4000000003e */
[----:B------:R-:W-:Y:S01]  /*2080*/  PRMT R64, RZ, 0x7610, R64 ;  /* 0x00007610ff407816 */ /* 0x000fe20000000040 */
[----:B------:R5:W-:Y:S01]  /*2090*/  STS.U8 [R70+UR9+0x480], R61 ;  /* 0x0004803d46007988 */ /* 0x000be20008000009 */
[----:B--2---:R-:W-:Y:S02]  /*20a0*/  PRMT R66, RZ, 0x7610, R66 ;  /* 0x00007610ff427816 */ /* 0x004fe40000000042 */
[----:B------:R-:W-:Y:S01]  /*20b0*/  PRMT R55, RZ, 0x7610, R55 ;  /* 0x00007610ff377816 */ /* 0x000fe20000000037 */
[----:B------:R-:W2:Y:S01]  /*20c0*/  @P4 LDG.E.U8 R60, desc[UR16][R18.64] ;  /* 0x00000010123c4981 */ /* 0x000ea2000c1e1100 */
[----:B------:R-:W-:Y:S02]  /*20d0*/  PRMT R57, RZ, 0x7610, R57 ;  /* 0x00007610ff397816 */ /* 0x000fe40000000039 */
[----:B---3--:R-:W-:Y:S01]  /*20e0*/  PRMT R59, RZ, 0x7610, R59 ;  /* 0x00007610ff3b7816 */ /* 0x008fe2000000003b */
[----:B------:R-:W3:Y:S01]  /*20f0*/  @P4 LDG.E.U8 R62, desc[UR16][R14.64] ;  /* 0x000000100e3e4981 */ /* 0x000ee2000c1e1100 */
[----:B-----5:R-:W-:-:S03]  /*2100*/  PRMT R61, RZ, 0x7610, R61 ;  /* 0x00007610ff3d7816 */ /* 0x020fc6000000003d */
[----:B------:R-:W5:Y:S04]  /*2110*/  @P4 LDG.E.U8 R64, desc[UR16][R10.64] ;  /* 0x000000100a404981 */ /* 0x000f68000c1e1100 */
[----:B------:R-:W5:Y:S04]  /*2120*/  @P4 LDG.E.U8 R66, desc[UR16][R6.64] ;  /* 0x0000001006424981 */ /* 0x000f68000c1e1100 */
[----:B------:R-:W5:Y:S04]  /*2130*/  @P4 LDG.E.U8 R55, desc[UR16][R16.64] ;  /* 0x0000001010374981 */ /* 0x000f68000c1e1100 */
[----:B------:R-:W5:Y:S04]  /*2140*/  @P4 LDG.E.U8 R57, desc[UR16][R12.64] ;  /* 0x000000100c394981 */ /* 0x000f68000c1e1100 */
[----:B------:R-:W5:Y:S04]  /*2150*/  @P4 LDG.E.U8 R59, desc[UR16][R8.64] ;  /* 0x00000010083b4981 */ /* 0x000f68000c1e1100 */
[----:B------:R-:W5:Y:S01]  /*2160*/  @P4 LDG.E.U8 R61, desc[UR16][R4.64] ;  /* 0x00000010043d4981 */ /* 0x000f62000c1e1100 */
[----:B------:R-:W-:-:S03]  /*2170*/  LOP3.LUT R52, R75, 0x20, RZ, 0x3c, !PT ;  /* 0x000000204b347812 */ /* 0x000fc600078e3cff */
[----:B----4-:R-:W-:Y:S04]  /*2180*/  STS.U8 [R70+UR9+0x80], R77 ;  /* 0x0000804d46007988 */ /* 0x010fe80008000009 */
[----:B------:R4:W-:Y:S04]  /*2190*/  STS.U8 [R70+UR9+0x680], R53 ;  /* 0x0006803546007988 */ /* 0x0009e80008000009 */
[----:B------:R0:W-:Y:S01]  /*21a0*/  STS.U8 [R52+UR9+0x100], R69 ;  /* 0x0001004534007988 */ /* 0x0001e20008000009 */
[----:B----4-:R-:W-:-:S03]  /*21b0*/  LOP3.LUT R53, R75, 0x30, RZ, 0x3c, !PT ;  /* 0x000000304b357812 */ /* 0x010fc600078e3cff */
[----:B------:R0:W-:Y:S01]  /*21c0*/  STS.U8 [R52+UR9+0x300], R67 ;  /* 0x0003004334007988 */ /* 0x0001e20008000009 */
[----:B------:R-:W-:-:S04]  /*21d0*/  UISETP.NE.U32.AND UP1, UPT, UR15, URZ, UPT ;  /* 0x000000ff0f00728c */ /* 0x000fc8000bf25070 */
[----:B------:R-:W-:Y:S02]  /*21e0*/  UISETP.LT.OR UP2, UPT, UR29, 0x20, UP1 ;  /* 0x000000201d00788c */ /* 0x000fe40008f41670 */
[----:B------:R-:W-:Y:S01]  /*21f0*/  UISETP.GE.AND UP3, UPT, UR29, 0x40, UPT ;  /* 0x000000401d00788c */ /* 0x000fe2000bf66270 */
[----:B------:R0:W-:Y:S04]  /*2200*/  STS.U8 [R52+UR9+0x500], R65 ;  /* 0x0005004134007988 */ /* 0x0001e80008000009 */
[----:B------:R0:W-:Y:S04]  /*2210*/  STS.U8 [R52+UR9+0x700], R63 ;  /* 0x0007003f34007988 */ /* 0x0001e80008000009 */
[----:B------:R0:W-:Y:S04]  /*2220*/  STS.U8 [R53+UR9+0x180], R68 ;  /* 0x0001804435007988 */ /* 0x0001e80008000009 */
[----:B------:R0:W-:Y:S04]  /*2230*/  STS.U8 [R53+UR9+0x580], R54 ;  /* 0x0005803635007988 */ /* 0x0001e80008000009 */
[----:B------:R0:W-:Y:S04]  /*2240*/  STS.U8 [R53+UR9+0x380], R56 ;  /* 0x0003803835007988 */ /* 0x0001e80008000009 */
[----:B------:R0:W-:Y:S04]  /*2250*/  STS.U8 [R53+UR9+0x780], R58 ;  /* 0x0007803a35007988 */ /* 0x0001e80008000009 */
[----:B--2---:R0:W-:Y:S04]  /*2260*/  STS.U8 [R75+UR9+0x1000], R60 ;  /* 0x0010003c4b007988 */ /* 0x0041e80008000009 */
[----:B---3--:R0:W-:Y:S04]  /*2270*/  STS.U8 [R75+UR9+0x1100], R62 ;  /* 0x0011003e4b007988 */ /* 0x0081e80008000009 */
[----:B-----5:R0:W-:Y:S04]  /*2280*/  STS.U8 [R75+UR9+0x1200], R64 ;  /* 0x001200404b007988 */ /* 0x0201e80008000009 */
[----:B------:R0:W-:Y:S04]  /*2290*/  STS.U8 [R75+UR9+0x1300], R66 ;  /* 0x001300424b007988 */ /* 0x0001e80008000009 */
[----:B------:R0:W-:Y:S04]  /*22a0*/  STS.U8 [R70+UR9+0x1080], R55 ;  /* 0x0010803746007988 */ /* 0x0001e80008000009 */
[----:B------:R0:W-:Y:S04]  /*22b0*/  STS.U8 [R70+UR9+0x1180], R57 ;  /* 0x0011803946007988 */ /* 0x0001e80008000009 */
[----:B------:R0:W-:Y:S04]  /*22c0*/  STS.U8 [R70+UR9+0x1280], R59 ;  /* 0x0012803b46007988 */ /* 0x0001e80008000009 */
[----:B------:R0:W-:Y:S01]  /*22d0*/  STS.U8 [R70+UR9+0x1380], R61 ;  /* 0x0013803d46007988 */ /* 0x0001e20008000009 */
[----:B-1----:R1:W-:Y:S06]  /*22e0*/  MEMBAR.ALL.CTA ;  /* 0x0000000000007992 */ /* 0x0023ec0000008000 */
[----:B-1----:R-:W1:Y:S02]  /*22f0*/  FENCE.VIEW.ASYNC.S ;  /* 0x00000000000073c6 */ /* 0x002e640000000000 */
[----:B-1----:R-:W-:Y:S06]  /*2300*/  BAR.SYNC.DEFER_BLOCKING 0x0 ;  /* 0x0000000000007b1d */ /* 0x002fec0000010000 */
[----:B------:R-:W-:Y:S05]  /*2310*/  BRA.U UP2, `(.L_x_6) ;  /* 0x00000001023c7547 */ /* 0x000fea000b800000 */
[----:B0-----:R-:W-:Y:S02]  /*2320*/  UIADD3 UR4, UPT, UPT, UR9, 0x1000, URZ ;  /* 0x0000100009047890 */ /* 0x001fe4000fffe0ff */
[----:B------:R-:W-:Y:S02]  /*2330*/  USHF.R.U32.HI UR12, URZ, 0x4, UR9 ;  /* 0x00000004ff0c7899 */ /* 0x000fe40008011609 */
[----:B------:R-:W-:Y:S02]  /*2340*/  USHF.R.U32.HI UR4, URZ, 0x4, UR4 ;  /* 0x00000004ff047899 */ /* 0x000fe40008011604 */
[----:B------:R-:W-:Y:S02]  /*2350*/  USGXT.U32 UR12, UR12, 0xe ;  /* 0x0000000e0c0c789a */ /* 0x000fe40008000000 */
[----:B------:R-:W-:Y:S01]  /*2360*/  USGXT.U32 UR14, UR4, 0xe ;  /* 0x0000000e040e789a */ /* 0x000fe20008000000 */
[----:B------:R-:W-:Y:S02]  /*2370*/  UMOV UR5, URZ ;  /* 0x000000ff00057c82 */ /* 0x000fe40008000000 */
[----:B------:R-:W-:Y:S01]  /*2380*/  UMOV UR4, UR18 ;  /* 0x0000001200047c82 */ /* 0x000fe20008000000 */
[----:B------:R-:W-:Y:S01]  /*2390*/  UMOV UR20, 0x0 ;  /* 0x0000000000147882 */ /* 0x000fe20000000000 */
[----:B------:R-:W-:Y:S01]  /*23a0*/  UMOV UR21, 0x4088010 ;  /* 0x0408801000157882 */ /* 0x000fe20000000000 */
[----:B------:R-:W-:Y:S01]  /*23b0*/  UMOV UR13, 0x80004020 ;  /* 0x80004020000d7882 */ /* 0x000fe20000000000 */
[----:B------:R-:W-:Y:S01]  /*23c0*/  UMOV UR15, 0xc0004010 ;  /* 0xc0004010000f7882 */ /* 0x000fe20000000000 */
[----:B------:R-:W-:Y:S01]  /*23d0*/  UMOV UR4, UR4 ;  /* 0x0000000400047c82 */ /* 0x000fe20008000000 */
[----:B------:R1:W-:Y:S01]  /*23e0*/  UTCQMMA gdesc[UR12], gdesc[UR14], tmem[UR28], tmem[UR20], idesc[UR21], !UPT ;  /* 0x00ff140e0c0075ea */ /* 0x0003e2000f80031c */
[----:B------:R1:W-:Y:S01]  /*23f0*/  UTCBAR [UR4], URZ ;  /* 0x000000ff040073e9 */ /* 0x0003e200080000ff */
[----:B------:R-:W-:-:S02]  /*2400*/  NOP ;  /* 0x0000000000007918 */ /* 0x000fc40000000000 */
.L_x_6:
[----:B01----:R-:W-:Y:S01]  /*2410*/  UMOV UR4, URZ ;  /* 0x000000ff00047c82 */ /* 0x003fe20008000000 */
[----:B------:R-:W-:Y:S05]  /*2420*/  BRA.U !UP3, `(.L_x_7) ;  /* 0x0000000d0b247547 */ /* 0x000fea000b800000 */
[----:B------:R-:W-:Y:S01]  /*2430*/  USHF.R.S32.HI UR4, URZ, 0x1f, UR29 ;  /* 0x0000001fff047899 */ /* 0x000fe2000801141d */
[----:B------:R-:W-:Y:S01]  /*2440*/  IMAD.MOV.U32 R54, RZ, RZ, RZ ;  /* 0x000000ffff367224 */ /* 0x000fe200078e00ff */
[----:B------:R-:W-:Y:S02]  /*2450*/  UIADD3 UR5, UPT, UPT, UR9, 0x800, URZ ;  /* 0x0000080009057890 */ /* 0x000fe4000fffe0ff */
[----:B------:R-:W-:Y:S02]  /*2460*/  ULEA.HI UR4, UR4, UR29, URZ, 0x5 ;  /* 0x0000001d04047291 */ /* 0x000fe4000f8f28ff */
[----:B------:R-:W-:Y:S02]  /*2470*/  USHF.L.U32 UR19, UR6, 0x5, URZ ;  /* 0x0000000506137899 */ /* 0x000fe400080006ff */
[----:B------:R-:W-:Y:S02]  /*2480*/  USHF.R.S32.HI UR4, URZ, 0x5, UR4 ;  /* 0x00000005ff047899 */ /* 0x000fe40008011404 */
[----:B------:R-:W-:-:S02]  /*2490*/  UIADD3 UR6, UPT, UPT, UR9, 0x1400, URZ ;  /* 0x0000140009067890 */ /* 0x000fc4000fffe0ff */
[----:B------:R-:W-:Y:S02]  /*24a0*/  UISETP.LT.AND UP2, UPT, UR4, 0x2, UPT ;  /* 0x000000020400788c */ /* 0x000fe4000bf41270 */
[----:B------:R-:W-:Y:S02]  /*24b0*/  USHF.R.U32.HI UR5, URZ, 0x4, UR5 ;  /* 0x00000004ff057899 */ /* 0x000fe40008011605 */
[----:B------:R-:W-:Y:S02]  /*24c0*/  USHF.R.U32.HI UR6, URZ, 0x4, UR6 ;  /* 0x00000004ff067899 */ /* 0x000fe40008011606 */
[----:B------:R-:W-:Y:S02]  /*24d0*/  USEL UR4, UR4, 0x2, !UP2 ;  /* 0x0000000204047887 */ /* 0x000fe4000d000000 */
[----:B------:R-:W-:Y:S02]  /*24e0*/  USGXT.U32 UR12, UR5, 0xe ;  /* 0x0000000e050c789a */ /* 0x000fe40008000000 */
[----:B------:R-:W-:-:S02]  /*24f0*/  USHF.L.U32 UR20, UR7, 0x5, URZ ;  /* 0x0000000507147899 */ /* 0x000fc400080006ff */
[----:B------:R-:W-:Y:S02]  /*2500*/  UIADD3 UR22, UPT, UPT, UR22, -0x20, URZ ;  /* 0xffffffe016167890 */ /* 0x000fe4000fffe0ff */
[----:B------:R-:W-:Y:S02]  /*2510*/  USGXT.U32 UR14, UR6, 0xe ;  /* 0x0000000e060e789a */ /* 0x000fe40008000000 */
[----:B------:R-:W-:Y:S01]  /*2520*/  UIADD3 UR21, UPT, UPT, UR4, -0x1, URZ ;  /* 0xffffffff04157890 */ /* 0x000fe2000fffe0ff */
[----:B------:R-:W-:Y:S01]  /*2530*/  UMOV UR23, 0x1 ;  /* 0x0000000100177882 */ /* 0x000fe20000000000 */
[----:B------:R-:W-:-:S10]  /*2540*/  UMOV UR5, URZ ;  /* 0x000000ff00057c82 */ /* 0x000fd40008000000 */
.L_x_10:
[----:B------:R-:W-:Y:S01]  /*2550*/  LOP3.LUT R55, R0, 0x2, RZ, 0xfc, !PT ;  /* 0x0000000200377812 */ /* 0x000fe200078efcff */
[----:B------:R-:W-:Y:S02]  /*2560*/  USHF.R.S32.HI UR6, URZ, 0x1f, UR20 ;  /* 0x0000001fff067899 */ /* 0x000fe40008011414 */
[----:B------:R-:W-:Y:S01]  /*2570*/  IADD3 R6, P4, PT, R6, UR20, RZ ;  /* 0x0000001406067c10 */ /* 0x000fe2000ff9e0ff */
[----:B------:R-:W-:Y:S01]  /*2580*/  USHF.R.S32.HI UR4, URZ, 0x1f, UR19 ;  /* 0x0000001fff047899 */ /* 0x000fe20008011413 */
[----:B------:R-:W-:Y:S01]  /*2590*/  ISETP.GE.AND P0, PT, R55, UR22, PT ;  /* 0x0000001637007c0c */ /* 0x000fe2000bf06270 */
[----:B------:R-:W-:Y:S01]  /*25a0*/  IMAD.U32 R55, R54, -0x80000000, RZ ;  /* 0x8000000036377824 */ /* 0x000fe200078e00ff */
[----:B------:R-:W-:Y:S02]  /*25b0*/  IADD3 R8, P3, PT, R8, UR20, RZ ;  /* 0x0000001408087c10 */ /* 0x000fe4000ff7e0ff */
[----:B------:R-:W-:Y:S01]  /*25c0*/  IADD3.X R7, PT, PT, R7, UR6, RZ, P4, !PT ;  /* 0x0000000607077c10 */ /* 0x000fe2000a7fe4ff */
[----:B------:R-:W0:Y:S01]  /*25d0*/  SYNCS.PHASECHK.TRANS64.TRYWAIT P6, [UR18], R55 ;  /* 0x00000037ff0075a7 */ /* 0x000e2200080c1112 */
[----:B------:R-:W-:-:S02]  /*25e0*/  IADD3 R14, P4, PT, R14, UR20, RZ ;  /* 0x000000140e0e7c10 */ /* 0x000fc4000ff9e0ff */
[----:B------:R-:W-:Y:S02]  /*25f0*/  IADD3.X R9, PT, PT, R9, UR6, RZ, P3, !PT ;  /* 0x0000000609097c10 */ /* 0x000fe40009ffe4ff */
[----:B------:R-:W-:Y:S02]  /*2600*/  IADD3.X R15, PT, PT, R15, UR6, RZ, P4, !PT ;  /* 0x000000060f0f7c10 */ /* 0x000fe4000a7fe4ff */
[----:B------:R-:W-:Y:S02]  /*2610*/  IADD3 R10, P2, PT, R10, UR20, RZ ;  /* 0x000000140a0a7c10 */ /* 0x000fe4000ff5e0ff */
[----:B------:R-:W-:Y:S02]  /*2620*/  IADD3 R16, P3, PT, R16, UR20, RZ ;  /* 0x0000001410107c10 */ /* 0x000fe4000ff7e0ff */
[----:B------:R-:W-:Y:S02]  /*2630*/  IADD3 R26, P4, PT, R26, UR19, RZ ;  /* 0x000000131a1a7c10 */ /* 0x000fe4000ff9e0ff */
[----:B------:R-:W-:-:S02]  /*2640*/  IADD3.X R11, PT, PT, R11, UR6, RZ, P2, !PT ;  /* 0x000000060b0b7c10 */ /* 0x000fc400097fe4ff */
        /* <DEDUP_REMOVED lines=11> */
[----:B------:R-:W-:-:S02]  /*2700*/  IADD3 R22, P4, PT, R22, UR19, RZ ;  /* 0x0000001316167c10 */ /* 0x000fc4000ff9e0ff */
[----:B------:R-:W-:Y:S02]  /*2710*/  IADD3.X R5, PT, PT, R5, UR6, RZ, P5, !PT ;  /* 0x0000000605057c10 */ /* 0x000fe4000affe4ff */
[----:B------:R-:W-:Y:S02]  /*2720*/  IADD3.X R45, PT, PT, R45, UR4, RZ, P2, !PT ;  /* 0x000000042d2d7c10 */ /* 0x000fe400097fe4ff */
[----:B------:R-:W-:Y:S02]  /*2730*/  IADD3.X R39, PT, PT, R39, UR4, RZ, P3, !PT ;  /* 0x0000000427277c10 */ /* 0x000fe40009ffe4ff */
[----:B------:R-:W-:Y:S02]  /*2740*/  IADD3.X R23, PT, PT, R23, UR4, RZ, P4, !PT ;  /* 0x0000000417177c10 */ /* 0x000fe4000a7fe4ff */
[----:B------:R-:W-:Y:S02]  /*2750*/  IADD3 R12, P5, PT, R12, UR20, RZ ;  /* 0x000000140c0c7c10 */ /* 0x000fe4000ffbe0ff */
[----:B------:R-:W-:-:S02]  /*2760*/  IADD3 R46, P2, PT, R46, UR19, RZ ;  /* 0x000000132e2e7c10 */ /* 0x000fc4000ff5e0ff */
[----:B------:R-:W-:Y:S02]  /*2770*/  IADD3 R32, P3, PT, R32, UR19, RZ ;  /* 0x0000001320207c10 */ /* 0x000fe4000ff7e0ff */
[----:B------:R-:W-:Y:S02]  /*2780*/  IADD3 R48, P4, PT, R48, UR19, RZ ;  /* 0x0000001330307c10 */ /* 0x000fe4000ff9e0ff */
[----:B------:R-:W-:Y:S02]  /*2790*/  IADD3.X R13, PT, PT, R13, UR6, RZ, P5, !PT ;  /* 0x000000060d0d7c10 */ /* 0x000fe4000affe4ff */
[----:B------:R-:W-:Y:S02]  /*27a0*/  IADD3.X R47, PT, PT, R47, UR4, RZ, P2, !PT ;  /* 0x000000042f2f7c10 */ /* 0x000fe400097fe4ff */
[----:B------:R-:W-:Y:S02]  /*27b0*/  IADD3.X R33, PT, PT, R33, UR4, RZ, P3, !PT ;  /* 0x0000000421217c10 */ /* 0x000fe40009ffe4ff */
[----:B------:R-:W-:-:S02]  /*27c0*/  IADD3.X R49, PT, PT, R49, UR4, RZ, P4, !PT ;  /* 0x0000000431317c10 */ /* 0x000fc4000a7fe4ff */
[----:B------:R-:W-:Y:S02]  /*27d0*/  IADD3 R20, P5, PT, R20, UR19, RZ ;  /* 0x0000001314147c10 */ /* 0x000fe4000ffbe0ff */
[----:B------:R-:W-:Y:S02]  /*27e0*/  IADD3 R40, P2, PT, R40, UR19, RZ ;  /* 0x0000001328287c10 */ /* 0x000fe4000ff5e0ff */
[----:B------:R-:W-:Y:S02]  /*27f0*/  IADD3 R30, P3, PT, R30, UR19, RZ ;  /* 0x000000131e1e7c10 */ /* 0x000fe4000ff7e0ff */
[----:B------:R-:W-:Y:S02]  /*2800*/  IADD3 R34, P4, PT, R34, UR19, RZ ;  /* 0x0000001322227c10 */ /* 0x000fe4000ff9e0ff */
[C---:B------:R-:W-:Y:S02]  /*2810*/  LOP3.LUT R56, R0.reuse, 0x4, RZ, 0xfc, !PT ;  /* 0x0000000400387812 */ /* 0x040fe400078efcff */
[----:B------:R-:W-:-:S02]  /*2820*/  LOP3.LUT R54, R0, 0x6, RZ, 0xfc, !PT ;  /* 0x0000000600367812 */ /* 0x000fc400078efcff */
[----:B------:R-:W-:Y:S02]  /*2830*/  IADD3.X R21, PT, PT, R21, UR4, RZ, P5, !PT ;  /* 0x0000000415157c10 */ /* 0x000fe4000affe4ff */
[----:B------:R-:W-:Y:S02]  /*2840*/  IADD3.X R41, PT, PT, R41, UR4, RZ, P2, !PT ;  /* 0x0000000429297c10 */ /* 0x000fe400097fe4ff */
[----:B------:R-:W-:Y:S02]  /*2850*/  IADD3.X R31, PT, PT, R31, UR4, RZ, P3, !PT ;  /* 0x000000041f1f7c10 */ /* 0x000fe40009ffe4ff */
[----:B------:R-:W-:Y:S02]  /*2860*/  IADD3.X R35, PT, PT, R35, UR4, RZ, P4, !PT ;  /* 0x0000000423237c10 */ /* 0x000fe4000a7fe4ff */
[----:B------:R-:W-:Y:S02]  /*2870*/  ISETP.GE.AND P1, PT, R56, UR22, PT ;  /* 0x0000001638007c0c */ /* 0x000fe4000bf26270 */
[----:B------:R-:W-:-:S02]  /*2880*/  IADD3 R24, P5, PT, R24, UR19, RZ ;  /* 0x0000001318187c10 */ /* 0x000fc4000ffbe0ff */
[----:B------:R-:W-:Y:S02]  /*2890*/  ISETP.GE.AND P2, PT, R54, UR22, PT ;  /* 0x0000001636007c0c */ /* 0x000fe4000bf46270 */
[----:B------:R-:W-:Y:S02]  /*28a0*/  IADD3 R42, P3, PT, R42, UR19, RZ ;  /* 0x000000132a2a7c10 */ /* 0x000fe4000ff7e0ff */
[----:B------:R-:W-:Y:S02]  /*28b0*/  IADD3 R50, P4, PT, R50, UR19, RZ ;  /* 0x0000001332327c10 */ /* 0x000fe4000ff9e0ff */
[C---:B------:R-:W-:Y:S02]  /*28c0*/  LOP3.LUT R54, R0.reuse, 0x8, RZ, 0xfc, !PT ;  /* 0x0000000800367812 */ /* 0x040fe400078efcff */
[----:B------:R-:W-:Y:S02]  /*28d0*/  LOP3.LUT R56, R0, 0xa, RZ, 0xfc, !PT ;  /* 0x0000000a00387812 */ /* 0x000fe400078efcff */
[----:B------:R-:W-:-:S02]  /*28e0*/  IADD3.X R25, PT, PT, R25, UR4, RZ, P5, !PT ;  /* 0x0000000419197c10 */ /* 0x000fc4000affe4ff */
[----:B------:R-:W-:Y:S02]  /*28f0*/  IADD3.X R43, PT, PT, R43, UR4, RZ, P3, !PT ;  /* 0x000000042b2b7c10 */ /* 0x000fe40009ffe4ff */
[----:B------:R-:W-:Y:S02]  /*2900*/  IADD3.X R51, PT, PT, R51, UR4, RZ, P4, !PT ;  /* 0x0000000433337c10 */ /* 0x000fe4000a7fe4ff */
[----:B------:R-:W-:Y:S02]  /*2910*/  ISETP.GE.AND P3, PT, R54, UR22, PT ;  /* 0x0000001636007c0c */ /* 0x000fe4000bf66270 */
[----:B------:R-:W-:Y:S02]  /*2920*/  ISETP.GE.AND P4, PT, R56, UR22, PT ;  /* 0x0000001638007c0c */ /* 0x000fe4000bf86270 */
[----:B------:R-:W-:Y:S02]  /*2930*/  ISETP.GE.AND P5, PT, R0, UR22, PT ;  /* 0x0000001600007c0c */ /* 0x000fe4000bfa6270 */
[----:B------:R-:W-:Y:S01]  /*2940*/  PRMT R54, RZ, 0x7610, R54 ;  /* 0x00007610ff367816 */ /* 0x000fe20000000036 */
[----:B0-----:R-:W-:Y:S10]  /*2950*/  @!P6 BRA `(.L_x_8) ;  /* 0x0000001400ace947 */ /* 0x001ff40003800000 */
.L_x_16:
[----:B------:R-:W-:Y:S01]  /*2960*/  LOP3.LUT R56, R0, 0xc, RZ, 0xfc, !PT ;  /* 0x0000000c00387812 */ /* 0x000fe200078efcff */
[----:B------:R-:W2:Y:S01]  /*2970*/  @!P5 LDG.E.U8 R54, desc[UR16][R50.64] ;  /* 0x000000103236d981 */ /* 0x000ea2000c1e1100 */
[----:B------:R-:W-:Y:S02]  /*2980*/  PRMT R55, RZ, 0x7610, R55 ;  /* 0x00007610ff377816 */ /* 0x000fe40000000037 */
[----:B------:R-:W-:Y:S02]  /*2990*/  ISETP.GE.AND P5, PT, R56, UR22, PT ;  /* 0x0000001638007c0c */ /* 0x000fe4000bfa6270 */
[----:B------:R-:W-:Y:S02]  /*29a0*/  LEA.HI R56, R3, 0xe, RZ, 0x1a ;  /* 0x0000000e03387811 */ /* 0x000fe400078fd0ff */
[----:B------:R-:W3:Y:S01]  /*29b0*/  @!P0 LDG.E.U8 R55, desc[UR16][R42.64] ;  /* 0x000000102a378981 */ /* 0x000ee2000c1e1100 */
[----:B------:R-:W-:Y:S02]  /*29c0*/  PRMT R57, RZ, 0x7610, R57 ;  /* 0x00007610ff397816 */ /* 0x000fe40000000039 */
[----:B------:R-:W-:-:S02]  /*29d0*/  ISETP.GE.AND P0, PT, R56, UR22, PT ;  /* 0x0000001638007c0c */ /* 0x000fc4000bf06270 */
[----:B------:R-:W-:Y:S02]  /*29e0*/  LOP3.LUT R58, R0, 0x10, RZ, 0xfc, !PT ;  /* 0x00000010003a7812 */ /* 0x000fe400078efcff */
[----:B------:R-:W4:Y:S01]  /*29f0*/  @!P1 LDG.E.U8 R57, desc[UR16][R34.64] ;  /* 0x0000001022399981 */ /* 0x000f22000c1e1100 */
[----:B------:R-:W-:Y:S02]  /*2a00*/  PRMT R60, RZ, 0x7610, R60 ;  /* 0x00007610ff3c7816 */ /* 0x000fe4000000003c */
[----:B------:R-:W-:Y:S02]  /*2a10*/  ISETP.GE.AND P1, PT, R58, UR22, PT ;  /* 0x000000163a007c0c */ /* 0x000fe4000bf26270 */
[----:B------:R-:W-:-:S04]  /*2a20*/  PRMT R62, RZ, 0x7610, R62 ;  /* 0x00007610ff3e7816 */ /* 0x000fc8000000003e */
[----:B------:R-:W5:Y:S01]  /*2a30*/  @!P0 LDG.E.U8 R60, desc[UR16][R22.64] ;  /* 0x00000010163c8981 */ /* 0x000f62000c1e1100 */
[----:B------:R-:W-:Y:S02]  /*2a40*/  ISETP.GE.AND P0, PT, R73, UR22, PT ;  /* 0x0000001649007c0c */ /* 0x000fe4000bf06270 */
[----:B------:R-:W-:Y:S02]  /*2a50*/  LOP3.LUT R64, R0, 0x16, RZ, 0xfc, !PT ;  /* 0x0000001600407812 */ /* 0x000fe400078efcff */
[----:B------:R-:W-:Y:S02]  /*2a60*/  PRMT R65, RZ, 0x7610, R65 ;  /* 0x00007610ff417816 */ /* 0x000fe40000000041 */
[----:B------:R-:W3:Y:S01]  /*2a70*/  @!P1 LDG.E.U8 R62, desc[UR16][R46.64] ;  /* 0x000000102e3e9981 */ /* 0x000ee2000c1e1100 */
[----:B------:R-:W-:Y:S02]  /*2a80*/  ISETP.GE.AND P1, PT, R64, UR22, PT ;  /* 0x0000001640007c0c */ /* 0x000fe4000bf26270 */
[----:B------:R-:W-:-:S02]  /*2a90*/  LOP3.LUT R64, R0, 0x18, RZ, 0xfc, !PT ;  /* 0x0000001800407812 */ /* 0x000fc400078efcff */
[----:B------:R-:W-:Y:S02]  /*2aa0*/  PRMT R56, RZ, 0x7610, R56 ;  /* 0x00007610ff387816 */ /* 0x000fe40000000038 */
[----:B------:R-:W4:Y:S01]  /*2ab0*/  @!P0 LDG.E.U8 R65, desc[UR16][R28.64] ;  /* 0x000000101c418981 */ /* 0x000f22000c1e1100 */
[----:B------:R-:W-:Y:S02]  /*2ac0*/  ISETP.GE.AND P0, PT, R64, UR22, PT ;  /* 0x0000001640007c0c */ /* 0x000fe4000bf06270 */
[----:B------:R-:W-:Y:S01]  /*2ad0*/  PRMT R64, RZ, 0x7610, R64 ;  /* 0x00007610ff407816 */ /* 0x000fe20000000040 */
[----:B------:R-:W4:Y:S01]  /*2ae0*/  @!P2 LDG.E.U8 R56, desc[UR16][R30.64] ;  /* 0x000000101e38a981 */ /* 0x000f22000c1e1100 */
[C---:B------:R-:W-:Y:S02]  /*2af0*/  LOP3.LUT R59, R0.reuse, 0x12, RZ, 0xfc, !PT ;  /* 0x00000012003b7812 */ /* 0x040fe400078efcff */
[----:B------:R-:W-:Y:S02]  /*2b00*/  LOP3.LUT R66, R0, 0x1a, RZ, 0xfc, !PT ;  /* 0x0000001a00427812 */ /* 0x000fe400078efcff */
[----:B------:R-:W4:Y:S01]  /*2b10*/  @!P1 LDG.E.U8 R64, desc[UR16][R24.64] ;  /* 0x0000001018409981 */ /* 0x000f22000c1e1100 */
[----:B------:R-:W-:-:S02]  /*2b20*/  ISETP.GE.AND P2, PT, R59, UR22, PT ;  /* 0x000000163b007c0c */ /* 0x000fc4000bf46270 */
[----:B------:R-:W-:Y:S02]  /*2b30*/  ISETP.GE.AND P1, PT, R66, UR22, PT ;  /* 0x0000001642007c0c */ /* 0x000fe4000bf26270 */
[----:B------:R-:W-:Y:S02]  /*2b40*/  PRMT R58, RZ, 0x7610, R58 ;  /* 0x00007610ff3a7816 */ /* 0x000fe4000000003a */
[----:B------:R-:W-:Y:S02]  /*2b50*/  PRMT R66, RZ, 0x7610, R66 ;  /* 0x00007610ff427816 */ /* 0x000fe40000000042 */
[----:B------:R-:W-:Y:S02]  /*2b60*/  PRMT R59, RZ, 0x7610, R59 ;  /* 0x00007610ff3b7816 */ /* 0x000fe4000000003b */
[----:B------:R-:W-:Y:S01]  /*2b70*/  PRMT R63, RZ, 0x7610, R63 ;  /* 0x00007610ff3f7816 */ /* 0x000fe2000000003f */
[----:B------:R-:W4:Y:S01]  /*2b80*/  @!P3 LDG.E.U8 R58, desc[UR16][R48.64] ;  /* 0x00000010303ab981 */ /* 0x000f22000c1e1100 */
[----:B------:R-:W-:-:S03]  /*2b90*/  PRMT R67, RZ, 0x7610, R67 ;  /* 0x00007610ff437816 */ /* 0x000fc60000000043 */
[----:B------:R-:W5:Y:S04]  /*2ba0*/  @!P0 LDG.E.U8 R66, desc[UR16][R44.64] ;  /* 0x000000102c428981 */ /* 0x000f68000c1e1100 */
[----:B------:R-:W5:Y:S04]  /*2bb0*/  @!P4 LDG.E.U8 R59, desc[UR16][R40.64] ;  /* 0x00000010283bc981 */ /* 0x000f68000c1e1100 */
[----:B------:R-:W5:Y:S04]  /*2bc0*/  @!P2 LDG.E.U8 R63, desc[UR16][R38.64] ;  /* 0x00000010263fa981 */ /* 0x000f68000c1e1100 */
[----:B------:R-:W5:Y:S01]  /*2bd0*/  @!P1 LDG.E.U8 R67, desc[UR16][R36.64] ;  /* 0x0000001024439981 */ /* 0x000f62000c1e1100 */
[----:B------:R-:W-:-:S02]  /*2be0*/  ISETP.GE.AND P0, PT, R72, UR22, PT ;  /* 0x0000001648007c0c */ /* 0x000fc4000bf06270 */
[----:B------:R-:W-:Y:S02]  /*2bf0*/  ISETP.GE.AND P1, PT, R71, UR22, PT ;  /* 0x0000001647007c0c */ /* 0x000fe4000bf26270 */
[----:B------:R-:W-:Y:S02]  /*2c00*/  PRMT R61, RZ, 0x7610, R61 ;  /* 0x00007610ff3d7816 */ /* 0x000fe4000000003d */
[----:B------:R-:W-:Y:S02]  /*2c10*/  PRMT R69, RZ, 0x7610, R69 ;  /* 0x00007610ff457816 */ /* 0x000fe40000000045 */
[----:B------:R-:W-:Y:S02]  /*2c20*/  PRMT R68, RZ, 0x7610, R68 ;  /* 0x00007610ff447816 */ /* 0x000fe40000000044 */
[----:B------:R-:W5:Y:S04]  /*2c30*/  @!P5 LDG.E.U8 R61, desc[UR16][R32.64] ;  /* 0x00000010203dd981 */ /* 0x000f68000c1e1100 */
[----:B------:R-:W5:Y:S04]  /*2c40*/  @!P0 LDG.E.U8 R69, desc[UR16][R26.64] ;  /* 0x000000101a458981 */ /* 0x000f68000c1e1100 */
[----:B------:R-:W5:Y:S01]  /*2c50*/  @!P1 LDG.E.U8 R68, desc[UR16][R20.64] ;  /* 0x0000001014449981 */ /* 0x000f62000c1e1100 */
[----:B------:R-:W-:Y:S01]  /*2c60*/  BAR.SYNC.DEFER_BLOCKING 0x0 ;  /* 0x0000000000007b1d */ /* 0x000fe20000010000 */
[----:B------:R-:W-:-:S04]  /*2c70*/  LOP3.LUT R74, R3, 0x1f, RZ, 0xc0, !PT ;  /* 0x0000001f034a7812 */ /* 0x000fc800078ec0ff */
[----:B------:R-:W-:Y:S02]  /*2c80*/  ISETP.GE.AND P0, PT, R74, UR22, PT ;  /* 0x000000164a007c0c */ /* 0x000fe4000bf06270 */
[----:B------:R-:W-:Y:S02]  /*2c90*/  PRMT R74, RZ, 0x7610, R74 ;  /* 0x00007610ff4a7816 */ /* 0x000fe4000000004a */
[----:B------:R-:W-:-:S09]  /*2ca0*/  PRMT R76, RZ, 0x7610, R76 ;  /* 0x00007610ff4c7816 */ /* 0x000fd2000000004c */
[----:B------:R-:W5:Y:S04]  /*2cb0*/  @!P0 LDG.E.U8 R74, desc[UR16][R18.64] ;  /* 0x00000010124a8981 */ /* 0x000f68000c1e1100 */
[----:B------:R-:W5:Y:S04]  /*2cc0*/  @!P0 LDG.E.U8 R76, desc[UR16][R14.64] ;  /* 0x000000100e4c8981 */ /* 0x000f68000c1e1100 */
[----:B--2---:R0:W-:Y:S02]  /*2cd0*/  STS.U8 [R75+UR9+0x800], R54 ;  /* 0x000800364b007988 */ /* 0x0041e40008000009 */
[----:B0-----:R-:W-:-:S06]  /*2ce0*/  PRMT R54, RZ, 0x7610, R54 ;  /* 0x00007610ff367816 */ /* 0x001fcc0000000036 */
[----:B------:R-:W2:Y:S04]  /*2cf0*/  @!P0 LDG.E.U8 R54, desc[UR16][R10.64] ;  /* 0x000000100a368981 */ /* 0x000ea8000c1e1100 */
[----:B---3--:R-:W-:Y:S04]  /*2d00*/  STS.U8 [R75+UR9+0xc00], R62 ;  /* 0x000c003e4b007988 */ /* 0x008fe80008000009 */
[----:B----4-:R0:W-:Y:S04]  /*2d10*/  STS.U8 [R75+UR9+0xa00], R58 ;  /* 0x000a003a4b007988 */ /* 0x0101e80008000009 */
[----:B-----5:R-:W-:Y:S04]  /*2d20*/  STS.U8 [R75+UR9+0xe00], R66 ;  /* 0x000e00424b007988 */ /* 0x020fe80008000009 */
[----:B------:R1:W-:Y:S01]  /*2d30*/  STS.U8 [R70+UR9+0x880], R55 ;  /* 0x0008803746007988 */ /* 0x0003e20008000009 */
[----:B0-----:R-:W-:-:S03]  /*2d40*/  PRMT R58, RZ, 0x7610, R58 ;  /* 0x00007610ff3a7816 */ /* 0x001fc6000000003a */
[----:B------:R0:W-:Y:S04]  /*2d50*/  STS.U8 [R70+UR9+0xa80], R59 ;  /* 0x000a803b46007988 */ /* 0x0001e80008000009 */
[----:B------:R3:W-:Y:S01]  /*2d60*/  STS.U8 [R70+UR9+0xc80], R63 ;  /* 0x000c803f46007988 */ /* 0x0007e20008000009 */
[----:B-1----:R-:W-:-:S03]  /*2d70*/  PRMT R55, RZ, 0x7610, R55 ;  /* 0x00007610ff377816 */ /* 0x002fc60000000037 */
[----:B------:R1:W-:Y:S01]  /*2d80*/  STS.U8 [R70+UR9+0xe80], R67 ;  /* 0x000e804346007988 */ /* 0x0003e20008000009 */
[----:B0-----:R-:W-:-:S03]  /*2d90*/  PRMT R59, RZ, 0x7610, R59 ;  /* 0x00007610ff3b7816 */ /* 0x001fc6000000003b */
[----:B------:R-:W4:Y:S01]  /*2da0*/  @!P0 LDG.E.U8 R58, desc[UR16][R6.64] ;  /* 0x00000010063a8981 */ /* 0x000f22000c1e1100 */
[----:B---3--:R-:W-:-:S03]  /*2db0*/  PRMT R63, RZ, 0x7610, R63 ;  /* 0x00007610ff3f7816 */ /* 0x008fc6000000003f */
[----:B------:R-:W3:Y:S01]  /*2dc0*/  @!P0 LDG.E.U8 R55, desc[UR16][R16.64] ;  /* 0x0000001010378981 */ /* 0x000ee2000c1e1100 */
[----:B-1----:R-:W-:-:S03]  /*2dd0*/  PRMT R67, RZ, 0x7610, R67 ;  /* 0x00007610ff437816 */ /* 0x002fc60000000043 */
[----:B------:R-:W5:Y:S04]  /*2de0*/  @!P0 LDG.E.U8 R59, desc[UR16][R12.64] ;  /* 0x000000100c3b8981 */ /* 0x000f68000c1e1100 */
[----:B------:R-:W5:Y:S04]  /*2df0*/  @!P0 LDG.E.U8 R63, desc[UR16][R8.64] ;  /* 0x00000010083f8981 */ /* 0x000f68000c1e1100 */
[----:B------:R-:W5:Y:S04]  /*2e00*/  @!P0 LDG.E.U8 R67, desc[UR16][R4.64] ;  /* 0x0000001004438981 */ /* 0x000f68000c1e1100 */
[----:B------:R0:W-:Y:S04]  /*2e10*/  STS.U8 [R52+UR9+0x900], R57 ;  /* 0x0009003934007988 */ /* 0x0001e80008000009 */
        /* <DEDUP_REMOVED lines=8> */
[----:B------:R0:W-:Y:S01]  /*2ea0*/  STS.U8 [R75+UR9+0x1500], R76 ;  /* 0x0015004c4b007988 */ /* 0x0001e20008000009 */
[----:B------:R-:W-:Y:S01]  /*2eb0*/  ULEA UR18, UR23, UR9, 0x3 ;  /* 0x0000000917127291 */ /* 0x000fe2000f8e18ff */
[----:B------:R-:W-:-:S03]  /*2ec0*/  UMOV UR4, UR5 ;  /* 0x0000000500047c82 */ /* 0x000fc60008000000 */
[----:B------:R-:W-:Y:S01]  /*2ed0*/  UIADD3 UR18, UPT, UPT, UR18, 0x1800, URZ ;  /* 0x0000180012127890 */ /* 0x000fe2000fffe0ff */
[----:B--2---:R0:W-:Y:S04]  /*2ee0*/  STS.U8 [R75+UR9+0x1600], R54 ;  /* 0x001600364b007988 */ /* 0x0041e80008000009 */
[----:B----4-:R0:W-:Y:S04]  /*2ef0*/  STS.U8 [R75+UR9+0x1700], R58 ;  /* 0x0017003a4b007988 */ /* 0x0101e80008000009 */
[----:B---3--:R0:W-:Y:S04]  /*2f00*/  STS.U8 [R70+UR9+0x1480], R55 ;  /* 0x0014803746007988 */ /* 0x0081e80008000009 */
[----:B-----5:R0:W-:Y:S04]  /*2f10*/  STS.U8 [R70+UR9+0x1580], R59 ;  /* 0x0015803b46007988 */ /* 0x0201e80008000009 */
[----:B------:R0:W-:Y:S04]  /*2f20*/  STS.U8 [R70+UR9+0x1680], R63 ;  /* 0x0016803f46007988 */ /* 0x0001e80008000009 */
[----:B------:R0:W-:Y:S01]  /*2f30*/  STS.U8 [R70+UR9+0x1780], R67 ;  /* 0x0017804346007988 */ /* 0x0001e20008000009 */
[----:B------:R1:W-:Y:S06]  /*2f40*/  MEMBAR.ALL.CTA ;  /* 0x0000000000007992 */ /* 0x0003ec0000008000 */
[----:B-1----:R-:W1:Y:S02]  /*2f50*/  FENCE.VIEW.ASYNC.S ;  /* 0x00000000000073c6 */ /* 0x002e640000000000 */
[----:B-1----:R-:W-:Y:S06]  /*2f60*/  BAR.SYNC.DEFER_BLOCKING 0x0 ;  /* 0x0000000000007b1d */ /* 0x002fec0000010000 */
[----:B------:R-:W-:Y:S05]  /*2f70*/  BRA.U UP1, `(.L_x_9) ;  /* 0x0000000101287547 */ /* 0x000fea000b800000 */
[----:B------:R-:W-:Y:S01]  /*2f80*/  UMOV UR6, UR18 ;  /* 0x0000001200067c82 */ /* 0x000fe20008000000 */
[----:B------:R-:W-:Y:S01]  /*2f90*/  UMOV UR7, URZ ;  /* 0x000000ff00077c82 */ /* 0x000fe20008000000 */
[----:B------:R-:W-:Y:S01]  /*2fa0*/  UMOV UR13, 0x80004020 ;  /* 0x80004020000d7882 */ /* 0x000fe20000000000 */
[----:B------:R-:W-:Y:S01]  /*2fb0*/  UMOV UR15, 0xc0004010 ;  /* 0xc0004010000f7882 */ /* 0x000fe20000000000 */
[----:B------:R-:W-:Y:S01]  /*2fc0*/  UMOV UR24, 0x0 ;  /* 0x0000000000187882 */ /* 0x000fe20000000000 */
[----:B------:R-:W-:Y:S01]  /*2fd0*/  UMOV UR25, 0x4088010 ;  /* 0x0408801000197882 */ /* 0x000fe20000000000 */
[----:B------:R-:W-:Y:S01]  /*2fe0*/  UMOV UR5, UR6 ;  /* 0x0000000600057c82 */ /* 0x000fe20008000000 */
[----:B------:R1:W-:Y:S01]  /*2ff0*/  UTCQMMA gdesc[UR12], gdesc[UR14], tmem[UR28], tmem[UR24], idesc[UR25], UPT ;  /* 0x00ff180e0c0075ea */ /* 0x0003e2000b80031c */
[----:B------:R1:W-:Y:S01]  /*3000*/  UTCBAR [UR5], URZ ;  /* 0x000000ff050073e9 */ /* 0x0003e200080000ff */
[----:B------:R-:W-:Y:S02]  /*3010*/  NOP ;  /* 0x0000000000007918 */ /* 0x000fe40000000000 */
.L_x_9:
[----:B------:R-:W-:Y:S01]  /*3020*/  UIADD3 UR23, UPT, UPT, UR23, 0x1, URZ ;  /* 0x0000000117177890 */ /* 0x000fe2000fffe0ff */
[----:B0-----:R-:W-:Y:S01]  /*3030*/  IMAD.U32 R54, RZ, RZ, UR4 ;  /* 0x00000004ff367e24 */ /* 0x001fe2000f8e00ff */
[----:B------:R-:W-:Y:S02]  /*3040*/  UIADD3 UR21, UPT, UPT, UR21, -0x1, URZ ;  /* 0xffffffff15157890 */ /* 0x000fe4000fffe0ff */
[----:B------:R-:W-:Y:S02]  /*3050*/  UISETP.GT.AND UP2, UPT, UR23, 0x1, UPT ;  /* 0x000000011700788c */ /* 0x000fe4000bf44270 */
[----:B------:R-:W-:Y:S02]  /*3060*/  UIADD3 UR22, UPT, UPT, UR22, -0x20, URZ ;  /* 0xffffffe016167890 */ /* 0x000fe4000fffe0ff */
[----:B-1----:R-:W-:Y:S02]  /*3070*/  USEL UR5, URZ, 0x1, !UP2 ;  /* 0x00000001ff057887 */ /* 0x002fe4000d000000 */
[----:B------:R-:W-:-:S02]  /*3080*/  USEL UR23, UR23, URZ, !UP2 ;  /* 0x000000ff17177287 */ /* 0x000fc4000d000000 */
[----:B------:R-:W-:Y:S02]  /*3090*/  UISETP.NE.U32.AND UP2, UPT, UR21, URZ, UPT ;  /* 0x000000ff1500728c */ /* 0x000fe4000bf45070 */
[----:B------:R-:W-:-:S07]  /*30a0*/  ULOP3.LUT UR5, UR4, UR5, URZ, 0x3c, !UPT ;  /* 0x0000000504057292 */ /* 0x000fce000f8e3cff */
[----:B------:R-:W-:Y:S05]  /*30b0*/  BRA.U UP2, `(.L_x_10) ;  /* 0xfffffff502247547 */ /* 0x000fea000b83ffff */
.L_x_7:
[----:B------:R-:W-:-:S09]  /*30c0*/  UISETP.GE.AND UP1, UPT, UR29, 0x20, UPT ;  /* 0x000000201d00788c */ /* 0x000fd2000bf26270 */
[----:B------:R-:W-:Y:S05]  /*30d0*/  BRA.U !UP1, `(.L_x_11) ;  /* 0x0000000109107547 */ /* 0x000fea000b800000 */
[----:B------:R-:W-:-:S06]  /*30e0*/  USHF.L.U32 UR4, UR4, 0x1f, URZ ;  /* 0x0000001f04047899 */ /* 0x000fcc00080006ff */
[----:B------:R-:W-:-:S04]  /*30f0*/  IMAD.U32 R4, RZ, RZ, UR4 ;  /* 0x00000004ff047e24 */ /* 0x000fc8000f8e00ff */
[----:B------:R-:W0:Y:S02]  /*3100*/  SYNCS.PHASECHK.TRANS64.TRYWAIT P0, [UR18], R4 ;  /* 0x00000004ff0075a7 */ /* 0x000e240008001112 */
[----:B0-----:R-:W-:Y:S05]  /*3110*/  @!P0 BRA `(.L_x_12) ;  /* 0x0000000c00c88947 */ /* 0x001fea0003800000 */
.L_x_11:
[----:B------:R-:W-:Y:S01]  /*3120*/  BAR.SYNC.DEFER_BLOCKING 0x0 ;  /* 0x0000000000007b1d */ /* 0x000fe20000010000 */
[----:B------:R-:W-:Y:S01]  /*3130*/  ISETP.NE.U32.AND P0, PT, R75, RZ, PT ;  /* 0x000000ff4b00720c */ /* 0x000fe20003f05070 */
[C---:B------:R-:W-:Y:S01]  /*3140*/  IMAD.SHL.U32 R20, R3.reuse, 0x20, RZ ;  /* 0x0000002003147824 */ /* 0x040fe200078e00ff */
[--C-:B------:R-:W-:Y:S01]  /*3150*/  SHF.R.S32.HI R24, RZ, 0x5, R3.reuse ;  /* 0x00000005ff187819 */ /* 0x100fe20000011403 */
[C---:B------:R-:W-:Y:S01]  /*3160*/  IMAD.SHL.U32 R21, R3.reuse, 0x10, RZ ;  /* 0x0000001003157824 */ /* 0x040fe200078e00ff */
[----:B------:R-:W-:Y:S01]  /*3170*/  SHF.R.S32.HI R26, RZ, 0x2, R3 ;  /* 0x00000002ff1a7819 */ /* 0x000fe20000011403 */
[----:B------:R-:W-:Y:S01]  /*3180*/  IMAD.SHL.U32 R25, R3, 0x4, RZ ;  /* 0x0000000403197824 */ /* 0x000fe200078e00ff */
[----:B------:R-:W-:Y:S01]  /*3190*/  LOP3.LUT R20, R20, 0x300, RZ, 0xc0, !PT ;  /* 0x0000030014147812 */ /* 0x000fe200078ec0ff */
[----:B------:R-:W0:Y:S01]  /*31a0*/  LDCU UR4, c[0x0][0x3b4] ;  /* 0x00007680ff0477ac */ /* 0x000e220008000800 */
[----:B------:R-:W-:Y:S02]  /*31b0*/  LOP3.LUT R22, R21, 0x30, RZ, 0xc0, !PT ;  /* 0x0000003015167812 */ /* 0x000fe400078ec0ff */
[----:B------:R-:W-:Y:S01]  /*31c0*/  LOP3.LUT R23, R20, 0x70, R21, 0xf8, !PT ;  /* 0x0000007014177812 */ /* 0x000fe200078ef815 */
[C---:B------:R-:W-:Y:S01]  /*31d0*/  IMAD.SHL.U32 R21, R3.reuse, 0x2, RZ ;  /* 0x0000000203157824 */ /* 0x040fe200078e00ff */
[----:B------:R-:W-:Y:S01]  /*31e0*/  SGXT R20, R24, 0x1 ;  /* 0x000000011814781a */ /* 0x000fe20000000200 */
[----:B------:R-:W-:Y:S01]  /*31f0*/  IMAD.SHL.U32 R3, R3, 0x40, RZ ;  /* 0x0000004003037824 */ /* 0x000fe200078e00ff */
[----:B------:R-:W-:Y:S01]  /*3200*/  LOP3.LUT R25, R22, 0x1c0, R25, 0xf8, !PT ;  /* 0x000001c016197812 */ /* 0x000fe200078ef819 */
[----:B------:R-:W-:Y:S01]  /*3210*/  USHF.L.U32 UR8, UR8, 0x5, URZ ;  /* 0x0000000508087899 */ /* 0x000fe200080006ff */
[----:B------:R-:W-:Y:S01]  /*3220*/  LOP3.LUT R22, R23, 0x840, R20, 0x78, !PT ;  /* 0x0000084017167812 */ /* 0x000fe200078e7814 */
[----:B------:R-:W1:Y:S01]  /*3230*/  LDCU.128 UR12, c[0x0][0x390] ;  /* 0x00007200ff0c77ac */ /* 0x000e620008000c00 */
[----:B------:R-:W-:-:S02]  /*3240*/  LOP3.LUT R21, R21, 0x80, RZ, 0xc0, !PT ;  /* 0x0000008015157812 */ /* 0x000fc400078ec0ff */
[----:B------:R-:W-:Y:S02]  /*3250*/  SGXT R24, R26, 0x1 ;  /* 0x000000011a18781a */ /* 0x000fe40000000200 */
[----:B------:R-:W-:Y:S01]  /*3260*/  IADD3 R21, PT, PT, R22, UR9, R21 ;  /* 0x0000000916157c10 */ /* 0x000fe2000fffe015 */
[----:B------:R-:W2:Y:S02]  /*3270*/  @!P0 SYNCS.CCTL.IV [UR9+0x1800] ;  /* 0x00180000ff0089b1 */ /* 0x000ea40008000009 */
[----:B--2---:R-:W-:Y:S01]  /*3280*/  BAR.SYNC.DEFER_BLOCKING 0x0 ;  /* 0x0000000000007b1d */ /* 0x004fe20000010000 */
[----:B------:R-:W-:Y:S02]  /*3290*/  LOP3.LUT R20, R25, 0x840, R24, 0x78, !PT ;  /* 0x0000084019147812 */ /* 0x000fe400078e7818 */
[----:B------:R-:W-:-:S03]  /*32a0*/  LOP3.LUT R3, R3, 0x200, RZ, 0xc0, !PT ;  /* 0x0000020003037812 */ /* 0x000fc600078ec0ff */
[----:B------:R-:W-:Y:S01]  /*32b0*/  LDTM.16dp32bit_t0_t15.x16 R4, tmem[UR10] ;  /* 0x0000000a000479ee */ /* 0x000fe20008a00000 */
[----:B------:R-:W2:Y:S01]  /*32c0*/  LDTM.16dp32bit_t16_t31.x16 R4, tmem[UR10+0x10] ;  /* 0x0000100a000479ee */ /* 0x000ea20008a20000 */
[----:B------:R-:W3:Y:S01]  /*32d0*/  @!P0 SYNCS.CCTL.IV [UR9+0x1808] ;  /* 0x00180800ff0089b1 */ /* 0x000ee20008000009 */
[----:B------:R-:W-:Y:S01]  /*32e0*/  NOP ;  /* 0x0000000000007918 */ /* 0x000fe20000000000 */
[----:B-1----:R-:W-:Y:S02]  /*32f0*/  ISETP.GE.AND P0, PT, R2, UR14, PT ;  /* 0x0000000e02007c0c */ /* 0x002fe4000bf06270 */
[----:B--2---:R-:W-:Y:S02]  /*3300*/  F2FP.SATFINITE.E4M3.F32.PACK_AB_MERGE_C R4, R5, R4, RZ ;  /* 0x000000040504723e */ /* 0x004fe400048070ff */
[----:B------:R-:W-:Y:S02]  /*3310*/  F2FP.SATFINITE.E4M3.F32.PACK_AB_MERGE_C R8, R9, R8, RZ ;  /* 0x000000080908723e */ /* 0x000fe400048070ff */
[----:B------:R-:W-:-:S02]  /*3320*/  F2FP.SATFINITE.E4M3.F32.PACK_AB_MERGE_C R6, R7, R6, RZ ;  /* 0x000000060706723e */ /* 0x000fc400048070ff */
[----:B------:R-:W-:Y:S02]  /*3330*/  LOP3.LUT R7, R4, 0xffff, RZ, 0xc0, !PT ;  /* 0x0000ffff04077812 */ /* 0x000fe400078ec0ff */
[----:B------:R-:W-:Y:S02]  /*3340*/  LOP3.LUT R9, R8, 0xffff, RZ, 0xc0, !PT ;  /* 0x0000ffff08097812 */ /* 0x000fe400078ec0ff */
[----:B------:R-:W-:Y:S02]  /*3350*/  LOP3.LUT R6, R6, 0xffff, RZ, 0xc0, !PT ;  /* 0x0000ffff06067812 */ /* 0x000fe400078ec0ff */
[----:B------:R-:W-:Y:S02]  /*3360*/  F2FP.SATFINITE.E4M3.F32.PACK_AB_MERGE_C R12, R13, R12, RZ ;  /* 0x0000000c0d0c723e */ /* 0x000fe400048070ff */
[----:B------:R-:W-:Y:S02]  /*3370*/  F2FP.SATFINITE.E4M3.F32.PACK_AB_MERGE_C R14, R15, R14, RZ ;  /* 0x0000000e0f0e723e */ /* 0x000fe400048070ff */
[----:B------:R-:W-:-:S02]  /*3380*/  F2FP.SATFINITE.E4M3.F32.PACK_AB_MERGE_C R16, R17, R16, RZ ;  /* 0x000000101110723e */ /* 0x000fc400048070ff */
[----:B------:R-:W-:Y:S02]  /*3390*/  PRMT R4, R9, 0x3340, R0 ;  /* 0x0000334009047816 */ /* 0x000fe40000000000 */
[----:B------:R-:W-:Y:S02]  /*33a0*/  PRMT R5, R7, 0x3340, R6 ;  /* 0x0000334007057816 */ /* 0x000fe40000000006 */
[----:B------:R-:W-:Y:S02]  /*33b0*/  F2FP.SATFINITE.E4M3.F32.PACK_AB_MERGE_C R10, R11, R10, RZ ;  /* 0x0000000a0b0a723e */ /* 0x000fe400048070ff */
[----:B------:R-:W-:Y:S02]  /*33c0*/  LOP3.LUT R12, R12, 0xffff, RZ, 0xc0, !PT ;  /* 0x0000ffff0c0c7812 */ /* 0x000fe400078ec0ff */
[----:B------:R-:W-:Y:S02]  /*33d0*/  LOP3.LUT R15, R14, 0xffff, RZ, 0xc0, !PT ;  /* 0x0000ffff0e0f7812 */ /* 0x000fe400078ec0ff */
[----:B------:R-:W-:-:S02]  /*33e0*/  LOP3.LUT R17, R16, 0xffff, RZ, 0xc0, !PT ;  /* 0x0000ffff10117812 */ /* 0x000fc400078ec0ff */
[----:B------:R-:W-:Y:S02]  /*33f0*/  PRMT R11, R5, 0x5410, R4 ;  /* 0x00005410050b7816 */ /* 0x000fe40000000004 */
[----:B------:R-:W-:Y:S02]  /*3400*/  SHF.R.U32.HI R5, RZ, 0x8, R6 ;  /* 0x00000008ff057819 */ /* 0x000fe40000011606 */
[----:B------:R-:W-:Y:S02]  /*3410*/  SHF.R.U32.HI R4, RZ, 0x8, R7 ;  /* 0x00000008ff047819 */ /* 0x000fe40000011607 */
[----:B------:R-:W-:Y:S02]  /*3420*/  SHF.R.U32.HI R6, RZ, 0x8, R9 ;  /* 0x00000008ff067819 */ /* 0x000fe40000011609 */
[----:B------:R-:W-:Y:S02]  /*3430*/  SHF.R.U32.HI R7, RZ, 0x8, R12 ;  /* 0x00000008ff077819 */ /* 0x000fe4000001160c */
[----:B------:R-:W-:-:S02]  /*3440*/  SHF.R.U32.HI R8, RZ, 0x8, R15 ;  /* 0x00000008ff087819 */ /* 0x000fc4000001160f */
[----:B------:R-:W-:Y:S02]  /*3450*/  SHF.R.U32.HI R9, RZ, 0x8, R17 ;  /* 0x00000008ff097819 */ /* 0x000fe40000011611 */
[----:B------:R-:W-:Y:S02]  /*3460*/  LOP3.LUT R4, R4, 0xffff, RZ, 0xc0, !PT ;  /* 0x0000ffff04047812 */ /* 0x000fe400078ec0ff */
[----:B------:R-:W-:Y:S02]  /*3470*/  LOP3.LUT R5, R5, 0xffff, RZ, 0xc0, !PT ;  /* 0x0000ffff05057812 */ /* 0x000fe400078ec0ff */
[----:B------:R-:W-:Y:S02]  /*3480*/  LOP3.LUT R6, R6, 0xffff, RZ, 0xc0, !PT ;  /* 0x0000ffff06067812 */ /* 0x000fe400078ec0ff */
[----:B------:R-:W-:Y:S02]  /*3490*/  LOP3.LUT R7, R7, 0xffff, RZ, 0xc0, !PT ;  /* 0x0000ffff07077812 */ /* 0x000fe400078ec0ff */
[----:B------:R-:W-:-:S02]  /*34a0*/  LOP3.LUT R8, R8, 0xffff, RZ, 0xc0, !PT ;  /* 0x0000ffff08087812 */ /* 0x000fc400078ec0ff */
[----:B------:R-:W-:Y:S02]  /*34b0*/  LOP3.LUT R9, R9, 0xffff, RZ, 0xc0, !PT ;  /* 0x0000ffff09097812 */ /* 0x000fe400078ec0ff */
[----:B------:R-:W-:Y:S02]  /*34c0*/  PRMT R13, R12, 0x3340, R15 ;  /* 0x000033400c0d7816 */ /* 0x000fe4000000000f */
[----:B------:R-:W-:Y:S02]  /*34d0*/  F2FP.SATFINITE.E4M3.F32.PACK_AB_MERGE_C R18, R19, R18, RZ ;  /* 0x000000121312723e */ /* 0x000fe400048070ff */
[----:B------:R-:W-:Y:S02]  /*34e0*/  PRMT R12, R17, 0x3340, R0 ;  /* 0x00003340110c7816 */ /* 0x000fe40000000000 */
[----:B------:R-:W-:Y:S02]  /*34f0*/  PRMT R5, R4, 0x3340, R5 ;  /* 0x0000334004057816 */ /* 0x000fe40000000005 */
[----:B------:R-:W-:-:S02]  /*3500*/  PRMT R6, R6, 0x3340, R1 ;  /* 0x0000334006067816 */ /* 0x000fc40000000001 */
[----:B------:R-:W-:Y:S02]  /*3510*/  PRMT R8, R7, 0x3340, R8 ;  /* 0x0000334007087816 */ /* 0x000fe40000000008 */
[----:B------:R-:W-:Y:S02]  /*3520*/  PRMT R9, R9, 0x3340, R0 ;  /* 0x0000334009097816 */ /* 0x000fe40000000000 */
[----:B------:R-:W-:Y:S02]  /*3530*/  PRMT R7, R13, 0x5410, R12 ;  /* 0x000054100d077816 */ /* 0x000fe4000000000c */
[----:B------:R-:W-:Y:S02]  /*3540*/  PRMT R5, R5, 0x5410, R6 ;  /* 0x0000541005057816 */ /* 0x000fe40000000006 */
[----:B------:R-:W-:Y:S02]  /*3550*/  LOP3.LUT R10, R10, 0xffff, RZ, 0xc0, !PT ;  /* 0x0000ffff0a0a7812 */ /* 0x000fe400078ec0ff */
[----:B------:R-:W-:-:S02]  /*3560*/  PRMT R9, R8, 0x5410, R9 ;  /* 0x0000541008097816 */ /* 0x000fc40000000009 */
[----:B------:R-:W-:Y:S02]  /*3570*/  LOP3.LUT R18, R18, 0xffff, RZ, 0xc0, !PT ;  /* 0x0000ffff12127812 */ /* 0x000fe400078ec0ff */
[--C-:B------:R-:W-:Y:S02]  /*3580*/  PRMT R12, R11, 0x4210, R10.reuse ;  /* 0x000042100b0c7816 */ /* 0x100fe4000000000a */
[----:B------:R-:W-:Y:S02]  /*3590*/  PRMT R13, R5, 0x5210, R10 ;  /* 0x00005210050d7816 */ /* 0x000fe4000000000a */
[--C-:B------:R-:W-:Y:S02]  /*35a0*/  PRMT R14, R7, 0x4210, R18.reuse ;  /* 0x00004210070e7816 */ /* 0x100fe40000000012 */
[----:B------:R-:W-:Y:S01]  /*35b0*/  PRMT R15, R9, 0x5210, R18 ;  /* 0x00005210090f7816 */ /* 0x000fe20000000012 */
[----:B------:R-:W-:Y:S01]  /*35c0*/  IMAD.U32 R9, RZ, RZ, UR8 ;  /* 0x00000008ff097e24 */ /* 0x000fe2000f8e00ff */
[----:B------:R-:W-:-:S02]  /*35d0*/  IADD3 R4, PT, PT, R20, UR9, R3 ;  /* 0x0000000914047c10 */ /* 0x000fc4000fffe003 */
[----:B------:R-:W1:Y:S01]  /*35e0*/  LDC R3, c[0x0][0x3b8] ;  /* 0x0000ee00ff037b82 */ /* 0x000e620000000800 */
[----:B---3--:R2:W-:Y:S01]  /*35f0*/  STSM.16.M88.4 [R21], R12 ;  /* 0x0000000c15007844 */ /* 0x0085e20000000200 */
[----:B------:R-:W-:Y:S01]  /*3600*/  LOP3.LUT R8, R0, 0x20, R9, 0xf8, !PT ;  /* 0x0000002000087812 */ /* 0x000fe200078ef809 */
[----:B0-----:R-:W-:-:S05]  /*3610*/  IMAD R0, R2, UR4, RZ ;  /* 0x0000000402007c24 */ /* 0x001fca000f8e02ff */
[----:B------:R-:W-:Y:S01]  /*3620*/  BAR.SYNC.DEFER_BLOCKING 0x0 ;  /* 0x0000000000007b1d */ /* 0x000fe20000010000 */
[----:B------:R-:W-:Y:S02]  /*3630*/  LOP3.LUT R8, R8, UR11, RZ, 0xfc, !PT ;  /* 0x0000000b08087c12 */ /* 0x000fe4000f8efcff */
[----:B------:R-:W-:Y:S02]  /*3640*/  IADD3 R2, P1, PT, R0, UR12, RZ ;  /* 0x0000000c00027c10 */ /* 0x000fe4000ff3e0ff */
[C---:B------:R-:W-:Y:S02]  /*3650*/  LOP3.LUT R10, R8.reuse, 0x4, RZ, 0xfc, !PT ;  /* 0x00000004080a7812 */ /* 0x040fe400078efcff */
[C---:B------:R-:W-:Y:S02]  /*3660*/  LOP3.LUT R11, R8.reuse, 0x2, RZ, 0xfc, !PT ;  /* 0x00000002080b7812 */ /* 0x040fe400078efcff */
[----:B------:R-:W-:Y:S02]  /*3670*/  ISETP.LT.AND P5, PT, R8, UR15, !P0 ;  /* 0x0000000f08007c0c */ /* 0x000fe4000c7a1270 */
[----:B------:R-:W-:-:S02]  /*3680*/  ISETP.LT.AND P3, PT, R10, UR15, !P0 ;  /* 0x0000000f0a007c0c */ /* 0x000fc4000c761270 */
[----:B------:R-:W-:Y:S02]  /*3690*/  LEA.HI.X.SX32 R0, R0, UR13, 0x1, P1 ;  /* 0x0000000d00007c11 */ /* 0x000fe400088f0eff */
[C---:B--2---:R-:W-:Y:S02]  /*36a0*/  LOP3.LUT R12, R8.reuse, 0x8, RZ, 0xfc, !PT ;  /* 0x00000008080c7812 */ /* 0x044fe400078efcff */
[----:B------:R-:W-:Y:S01]  /*36b0*/  ISETP.LT.AND P4, PT, R11, UR15, !P0 ;  /* 0x0000000f0b007c0c */ /* 0x000fe2000c781270 */
[C---:B-1----:R-:W-:Y:S01]  /*36c0*/  IMAD R9, R8.reuse, R3, RZ ;  /* 0x0000000308097224 */ /* 0x042fe200078e02ff */
[C---:B------:R-:W-:Y:S02]  /*36d0*/  LOP3.LUT R14, R8.reuse, 0x6, RZ, 0xfc, !PT ;  /* 0x00000006080e7812 */ /* 0x040fe400078efcff */
[----:B------:R-:W-:Y:S01]  /*36e0*/  LOP3.LUT R15, R8, 0xc, RZ, 0xfc, !PT ;  /* 0x0000000c080f7812 */ /* 0x000fe200078efcff */
[----:B------:R-:W-:Y:S01]  /*36f0*/  IMAD R13, R3, 0x2, R9 ;  /* 0x00000002030d7824 */ /* 0x000fe200078e0209 */
[----:B------:R-:W0:Y:S01]  /*3700*/  LDSM.16.M88.4 R4, [R4] ;  /* 0x000000000404783b */ /* 0x000e220000000200 */
[----:B------:R-:W-:-:S02]  /*3710*/  IADD3 R10, P1, PT, R9, R2, RZ ;  /* 0x00000002090a7210 */ /* 0x000fc40007f3e0ff */
[----:B------:R-:W-:Y:S02]  /*3720*/  ISETP.LT.AND P2, PT, R14, UR15, !P0 ;  /* 0x0000000f0e007c0c */ /* 0x000fe4000c741270 */
[----:B------:R-:W-:Y:S01]  /*3730*/  LEA.HI.X.SX32 R11, R9, R0, 0x1, P1 ;  /* 0x00000000090b7211 */ /* 0x000fe200008f0eff */
[----:B------:R-:W-:Y:S01]  /*3740*/  IMAD R9, R3, 0x2, R13 ;  /* 0x0000000203097824 */ /* 0x000fe200078e020d */
[----:B------:R-:W-:Y:S02]  /*3750*/  ISETP.LT.AND P1, PT, R12, UR15, !P0 ;  /* 0x0000000f0c007c0c */ /* 0x000fe4000c721270 */
[----:B------:R-:W-:Y:S01]  /*3760*/  IADD3 R12, P6, PT, R13, R2, RZ ;  /* 0x000000020d0c7210 */ /* 0x000fe20007fde0ff */
[----:B------:R-:W-:Y:S01]  /*3770*/  IMAD R17, R3, 0x2, R9 ;  /* 0x0000000203117824 */ /* 0x000fe200078e0209 */
[----:B------:R-:W-:Y:S02]  /*3780*/  LOP3.LUT R14, R8, 0xa, RZ, 0xfc, !PT ;  /* 0x0000000a080e7812 */ /* 0x000fe400078efcff */
[----:B------:R-:W-:-:S02]  /*3790*/  LEA.HI.X.SX32 R13, R13, R0, 0x1, P6 ;  /* 0x000000000d0d7211 */ /* 0x000fc400030f0eff */
[C---:B------:R-:W-:Y:S02]  /*37a0*/  LOP3.LUT R16, R8.reuse, 0xe, RZ, 0xfc, !PT ;  /* 0x0000000e08107812 */ /* 0x040fe400078efcff */
[----:B------:R-:W-:Y:S02]  /*37b0*/  LOP3.LUT R18, R8, 0x1c, RZ, 0xfc, !PT ;  /* 0x0000001c08127812 */ /* 0x000fe400078efcff */
[C---:B0-----:R-:W-:Y:S02]  /*37c0*/  PRMT R19, R4.reuse, 0x7770, RZ ;  /* 0x0000777004137816 */ /* 0x041fe400000000ff */
[C---:B------:R-:W-:Y:S02]  /*37d0*/  PRMT R21, R4.reuse, 0x7771, RZ ;  /* 0x0000777104157816 */ /* 0x040fe400000000ff */
[----:B------:R-:W-:Y:S01]  /*37e0*/  PRMT R23, R4, 0x7773, RZ ;  /* 0x0000777304177816 */ /* 0x000fe200000000ff */
[----:B------:R0:W-:Y:S01]  /*37f0*/  @P5 STG.E.U8 desc[UR16][R10.64], R19 ;  /* 0x000000130a005986 */ /* 0x0001e2000c101110 */
[----:B------:R-:W-:-:S02]  /*3800*/  ISETP.LT.AND P5, PT, R14, UR15, !P0 ;  /* 0x0000000f0e007c0c */ /* 0x000fc4000c7a1270 */
[----:B------:R-:W-:Y:S01]  /*3810*/  IADD3 R14, P6, PT, R9, R2, RZ ;  /* 0x00000002090e7210 */ /* 0x000fe20007fde0ff */
[----:B------:R1:W-:Y:S01]  /*3820*/  @P4 STG.E.U8 desc[UR16][R12.64], R21 ;  /* 0x000000150c004986 */ /* 0x0003e2000c101110 */
[----:B------:R-:W-:Y:S02]  /*3830*/  ISETP.LT.AND P4, PT, R15, UR15, !P0 ;  /* 0x0000000f0f007c0c */ /* 0x000fe4000c781270 */
[----:B------:R-:W-:Y:S01]  /*3840*/  LEA.HI.X.SX32 R15, R9, R0, 0x1, P6 ;  /* 0x00000000090f7211 */ /* 0x000fe200030f0eff */
[----:B------:R-:W-:Y:S01]  /*3850*/  IMAD R9, R3, 0x2, R17 ;  /* 0x0000000203097824 */ /* 0x000fe200078e0211 */
[----:B------:R-:W-:Y:S02]  /*3860*/  PRMT R25, R7, 0x7772, RZ ;  /* 0x0000777207197816 */ /* 0x000fe400000000ff */
[----:B0-----:R-:W-:Y:S02]  /*3870*/  IADD3 R10, P6, PT, R17, R2, RZ ;  /* 0x00000002110a7210 */ /* 0x001fe40007fde0ff */
[----:B------:R-:W-:-:S02]  /*3880*/  PRMT R19, R4, 0x7772, RZ ;  /* 0x0000777204137816 */ /* 0x000fc400000000ff */
[----:B------:R-:W-:Y:S01]  /*3890*/  LEA.HI.X.SX32 R11, R17, R0, 0x1, P6 ;  /* 0x00000000110b7211 */ /* 0x000fe200030f0eff */
[----:B------:R-:W-:Y:S01]  /*38a0*/  IMAD R17, R3, 0x2, R9 ;  /* 0x0000000203117824 */ /* 0x000fe200078e0209 */
[C---:B-1----:R-:W-:Y:S01]  /*38b0*/  IADD3 R12, P6, PT, R9.reuse, R2, RZ ;  /* 0x00000002090c7210 */ /* 0x042fe20007fde0ff */
[----:B------:R0:W-:Y:S01]  /*38c0*/  @P3 STG.E.U8 desc[UR16][R14.64], R19 ;  /* 0x000000130e003986 */ /* 0x0001e2000c101110 */
[----:B------:R-:W-:Y:S02]  /*38d0*/  LOP3.LUT R4, R8, 0x10, RZ, 0xfc, !PT ;  /* 0x0000001008047812 */ /* 0x000fe400078efcff */
[----:B------:R-:W-:Y:S01]  /*38e0*/  ISETP.LT.AND P3, PT, R16, UR15, !P0 ;  /* 0x0000000f10007c0c */ /* 0x000fe2000c761270 */
[----:B------:R1:W-:Y:S01]  /*38f0*/  @P2 STG.E.U8 desc[UR16][R10.64], R23 ;  /* 0x000000170a002986 */ /* 0x0003e2000c101110 */
[----:B------:R-:W-:Y:S01]  /*3900*/  LEA.HI.X.SX32 R13, R9, R0, 0x1, P6 ;  /* 0x00000000090d7211 */ /* 0x000fe200030f0eff */
[----:B------:R-:W-:Y:S01]  /*3910*/  IMAD R9, R3, 0x2, R17 ;  /* 0x0000000203097824 */ /* 0x000fe200078e0211 */
[----:B------:R-:W-:-:S02]  /*3920*/  PRMT R21, R5, 0x7770, RZ ;  /* 0x0000777005157816 */ /* 0x000fc400000000ff */
[----:B------:R-:W-:Y:S02]  /*3930*/  IADD3 R16, P6, PT, R17, R2, RZ ;  /* 0x0000000211107210 */ /* 0x000fe40007fde0ff */
[----:B------:R-:W-:Y:S01]  /*3940*/  ISETP.LT.AND P2, PT, R4, UR15, !P0 ;  /* 0x0000000f04007c0c */ /* 0x000fe2000c741270 */
[----:B------:R2:W-:Y:S01]  /*3950*/  @P1 STG.E.U8 desc[UR16][R12.64], R21 ;  /* 0x000000150c001986 */ /* 0x0005e2000c101110 */
[----:B------:R-:W-:Y:S01]  /*3960*/  LOP3.LUT R4, R8, 0x12, RZ, 0xfc, !PT ;  /* 0x0000001208047812 */ /* 0x000fe200078efcff */
[----:B0-----:R-:W-:Y:S01]  /*3970*/  IMAD R15, R3, 0x2, R9 ;  /* 0x00000002030f7824 */ /* 0x001fe200078e0209 */
[----:B------:R-:W-:Y:S02]  /*3980*/  LEA.HI.X.SX32 R17, R17, R0, 0x1, P6 ;  /* 0x0000000011117211 */ /* 0x000fe400030f0eff */
[----:B-1----:R-:W-:Y:S02]  /*3990*/  IADD3 R10, P6, PT, R9, R2, RZ ;  /* 0x00000002090a7210 */ /* 0x002fe40007fde0ff */
[----:B------:R-:W-:-:S02]  /*39a0*/  PRMT R19, R5, 0x7771, RZ ;  /* 0x0000777105137816 */ /* 0x000fc400000000ff */
[----:B------:R-:W-:Y:S02]  /*39b0*/  ISETP.LT.AND P1, PT, R4, UR15, !P0 ;  /* 0x0000000f04007c0c */ /* 0x000fe4000c721270 */
[----:B------:R-:W-:Y:S01]  /*39c0*/  LOP3.LUT R4, R8, 0x14, RZ, 0xfc, !PT ;  /* 0x0000001408047812 */ /* 0x000fe200078efcff */
[----:B------:R-:W-:Y:S01]  /*39d0*/  @P5 STG.E.U8 desc[UR16][R16.64], R19 ;  /* 0x0000001310005986 */ /* 0x000fe2000c101110 */
[----:B------:R-:W-:Y:S01]  /*39e0*/  LEA.HI.X.SX32 R11, R9, R0, 0x1, P6 ;  /* 0x00000000090b7211 */ /* 0x000fe200030f0eff */
[----:B------:R-:W-:Y:S01]  /*39f0*/  IMAD R9, R3, 0x2, R15 ;  /* 0x0000000203097824 */ /* 0x000fe200078e020f */
[----:B------:R-:W-:Y:S02]  /*3a00*/  PRMT R23, R5, 0x7772, RZ ;  /* 0x0000777205177816 */ /* 0x000fe400000000ff */
[----:B--2---:R-:W-:Y:S02]  /*3a10*/  IADD3 R12, P6, PT, R15, R2, RZ ;  /* 0x000000020f0c7210 */ /* 0x004fe40007fde0ff */
[----:B------:R-:W-:Y:S01]  /*3a20*/  ISETP.LT.AND P5, PT, R4, UR15, !P0 ;  /* 0x0000000f04007c0c */ /* 0x000fe2000c7a1270 */
[----:B------:R0:W-:Y:S01]  /*3a30*/  @P4 STG.E.U8 desc[UR16][R10.64], R23 ;  /* 0x000000170a004986 */ /* 0x0001e2000c101110 */
[----:B------:R-:W-:-:S02]  /*3a40*/  LOP3.LUT R4, R8, 0x16, RZ, 0xfc, !PT ;  /* 0x0000001608047812 */ /* 0x000fc400078efcff */
[----:B------:R-:W-:Y:S01]  /*3a50*/  LEA.HI.X.SX32 R13, R15, R0, 0x1, P6 ;  /* 0x000000000f0d7211 */ /* 0x000fe200030f0eff */
[----:B------:R-:W-:Y:S01]  /*3a60*/  IMAD R15, R3, 0x2, R9 ;  /* 0x00000002030f7824 */ /* 0x000fe200078e0209 */
[----:B------:R-:W-:Y:S02]  /*3a70*/  PRMT R21, R5, 0x7773, RZ ;  /* 0x0000777305157816 */ /* 0x000fe400000000ff */
[----:B------:R-:W-:Y:S02]  /*3a80*/  ISETP.LT.AND P4, PT, R4, UR15, !P0 ;  /* 0x0000000f04007c0c */ /* 0x000fe4000c781270 */
[----:B------:R-:W-:Y:S01]  /*3a90*/  LOP3.LUT R5, R8, 0x18, RZ, 0xfc, !PT ;  /* 0x0000001808057812 */ /* 0x000fe200078efcff */
[----:B------:R1:W-:Y:S01]  /*3aa0*/  @P3 STG.E.U8 desc[UR16][R12.64], R21 ;  /* 0x000000150c003986 */ /* 0x0003e2000c101110 */
[----:B------:R-:W-:Y:S02]  /*3ab0*/  IADD3 R4, P6, PT, R9, R2, RZ ;  /* 0x0000000209047210 */ /* 0x000fe40007fde0ff */
[----:B------:R-:W-:-:S02]  /*3ac0*/  ISETP.LT.AND P3, PT, R5, UR15, !P0 ;  /* 0x0000000f05007c0c */ /* 0x000fc4000c761270 */
[----:B------:R-:W-:Y:S01]  /*3ad0*/  LEA.HI.X.SX32 R5, R9, R0, 0x1, P6 ;  /* 0x0000000009057211 */ /* 0x000fe200030f0eff */
[----:B------:R-:W-:Y:S01]  /*3ae0*/  IMAD R9, R3, 0x2, R15 ;  /* 0x0000000203097824 */ /* 0x000fe200078e020f */
[C---:B0-----:R-:W-:Y:S02]  /*3af0*/  IADD3 R10, P6, PT, R15.reuse, R2, RZ ;  /* 0x000000020f0a7210 */ /* 0x041fe40007fde0ff */
[----:B------:R-:W-:Y:S02]  /*3b00*/  PRMT R19, R6, 0x7770, RZ ;  /* 0x0000777006137816 */ /* 0x000fe400000000ff */
[----:B------:R-:W-:Y:S01]  /*3b10*/  LEA.HI.X.SX32 R11, R15, R0, 0x1, P6 ;  /* 0x000000000f0b7211 */ /* 0x000fe200030f0eff */
[C---:B------:R-:W-:Y:S01]  /*3b20*/  IMAD R15, R3.reuse, 0x2, R9 ;  /* 0x00000002030f7824 */ /* 0x040fe200078e0209 */
[----:B------:R-:W-:Y:S01]  /*3b30*/  LOP3.LUT R14, R8, 0x1a, RZ, 0xfc, !PT ;  /* 0x0000001a080e7812 */ /* 0x000fe200078efcff */
[----:B------:R0:W-:Y:S01]  /*3b40*/  @P2 STG.E.U8 desc[UR16][R4.64], R19 ;  /* 0x0000001304002986 */ /* 0x0001e2000c101110 */
[----:B------:R-:W-:Y:S01]  /*3b50*/  PRMT R23, R6, 0x7771, RZ ;  /* 0x0000777106177816 */ /* 0x000fe200000000ff */
[----:B------:R-:W-:Y:S01]  /*3b60*/  IMAD R17, R3, 0x2, R15 ;  /* 0x0000000203117824 */ /* 0x000fe200078e020f */
[----:B------:R-:W-:-:S02]  /*3b70*/  ISETP.LT.AND P2, PT, R14, UR15, !P0 ;  /* 0x0000000f0e007c0c */ /* 0x000fc4000c741270 */
[-C--:B------:R-:W-:Y:S01]  /*3b80*/  IADD3 R14, P6, PT, R15, R2.reuse, RZ ;  /* 0x000000020f0e7210 */ /* 0x080fe20007fde0ff */
[----:B------:R2:W-:Y:S01]  /*3b90*/  @P1 STG.E.U8 desc[UR16][R10.64], R23 ;  /* 0x000000170a001986 */ /* 0x0005e2000c101110 */
[----:B-1----:R-:W-:Y:S02]  /*3ba0*/  IADD3 R12, P1, PT, R9, R2, RZ ;  /* 0x00000002090c7210 */ /* 0x002fe40007f3e0ff */
[----:B------:R-:W-:Y:S02]  /*3bb0*/  LEA.HI.X.SX32 R15, R15, R0, 0x1, P6 ;  /* 0x000000000f0f7211 */ /* 0x000fe400030f0eff */
[----:B------:R-:W-:Y:S01]  /*3bc0*/  IADD3 R16, P6, PT, R17, R2, RZ ;  /* 0x0000000211107210 */ /* 0x000fe20007fde0ff */
[----:B0-----:R-:W-:Y:S01]  /*3bd0*/  IMAD R5, R3, 0x2, R17 ;  /* 0x0000000203057824 */ /* 0x001fe200078e0211 */
[-C--:B------:R-:W-:Y:S02]  /*3be0*/  LEA.HI.X.SX32 R13, R9, R0.reuse, 0x1, P1 ;  /* 0x00000000090d7211 */ /* 0x080fe400008f0eff */
[----:B------:R-:W-:Y:S01]  /*3bf0*/  LEA.HI.X.SX32 R17, R17, R0, 0x1, P6 ;  /* 0x0000000011117211 */ /* 0x000fe200030f0eff */
[----:B------:R-:W-:Y:S01]  /*3c00*/  IMAD R9, R3, 0x2, R5 ;  /* 0x0000000203097824 */ /* 0x000fe200078e0205 */
[----:B------:R-:W-:-:S02]  /*3c10*/  LOP3.LUT R8, R8, 0x1e, RZ, 0xfc, !PT ;  /* 0x0000001e08087812 */ /* 0x000fc400078efcff */
[----:B------:R-:W-:Y:S01]  /*3c20*/  IADD3 R4, P6, PT, R5, R2, RZ ;  /* 0x0000000205047210 */ /* 0x000fe20007fde0ff */
[----:B------:R-:W-:Y:S01]  /*3c30*/  IMAD R3, R3, 0x2, R9 ;  /* 0x0000000203037824 */ /* 0x000fe200078e0209 */
[----:B------:R-:W-:Y:S02]  /*3c40*/  ISETP.LT.AND P1, PT, R18, UR15, !P0 ;  /* 0x0000000f12007c0c */ /* 0x000fe4000c721270 */
[----:B------:R-:W-:Y:S02]  /*3c50*/  ISETP.LT.AND P0, PT, R8, UR15, !P0 ;  /* 0x0000000f08007c0c */ /* 0x000fe4000c701270 */
[----:B------:R-:W-:Y:S02]  /*3c60*/  LEA.HI.X.SX32 R5, R5, R0, 0x1, P6 ;  /* 0x0000000005057211 */ /* 0x000fe400030f0eff */
[----:B------:R-:W-:Y:S02]  /*3c70*/  IADD3 R8, P6, PT, R9, R2, RZ ;  /* 0x0000000209087210 */ /* 0x000fe40007fde0ff */
[----:B--2---:R-:W-:-:S02]  /*3c80*/  PRMT R11, R6, 0x7772, RZ ;  /* 0x00007772060b7816 */ /* 0x004fc400000000ff */
[----:B------:R-:W-:Y:S02]  /*3c90*/  LEA.HI.X.SX32 R9, R9, R0, 0x1, P6 ;  /* 0x0000000009097211 */ /* 0x000fe400030f0eff */
[----:B------:R-:W-:Y:S01]  /*3ca0*/  PRMT R19, R6, 0x7773, RZ ;  /* 0x0000777306137816 */ /* 0x000fe200000000ff */
[----:B------:R0:W-:Y:S01]  /*3cb0*/  @P5 STG.E.U8 desc[UR16][R12.64], R11 ;  /* 0x0000000b0c005986 */ /* 0x0001e2000c101110 */
[----:B------:R-:W-:Y:S02]  /*3cc0*/  IADD3 R2, P6, PT, R3, R2, RZ ;  /* 0x0000000203027210 */ /* 0x000fe40007fde0ff */
[C---:B------:R-:W-:Y:S01]  /*3cd0*/  PRMT R21, R7.reuse, 0x7770, RZ ;  /* 0x0000777007157816 */ /* 0x040fe200000000ff */
[----:B------:R0:W-:Y:S01]  /*3ce0*/  @P4 STG.E.U8 desc[UR16][R14.64], R19 ;  /* 0x000000130e004986 */ /* 0x0001e2000c101110 */
[C---:B------:R-:W-:Y:S02]  /*3cf0*/  PRMT R23, R7.reuse, 0x7771, RZ ;  /* 0x0000777107177816 */ /* 0x040fe400000000ff */
[----:B------:R-:W-:Y:S01]  /*3d00*/  PRMT R7, R7, 0x7773, RZ ;  /* 0x0000777307077816 */ /* 0x000fe200000000ff */
[----:B------:R0:W-:Y:S01]  /*3d10*/  @P3 STG.E.U8 desc[UR16][R16.64], R21 ;  /* 0x0000001510003986 */ /* 0x0001e2000c101110 */
[----:B------:R-:W-:-:S03]  /*3d20*/  LEA.HI.X.SX32 R3, R3, R0, 0x1, P6 ;  /* 0x0000000003037211 */ /* 0x000fc600030f0eff */
[----:B------:R0:W-:Y:S04]  /*3d30*/  @P2 STG.E.U8 desc[UR16][R4.64], R23 ;  /* 0x0000001704002986 */ /* 0x0001e8000c101110 */
[----:B------:R0:W-:Y:S04]  /*3d40*/  @P1 STG.E.U8 desc[UR16][R8.64], R25 ;  /* 0x0000001908001986 */ /* 0x0001e8000c101110 */
[----:B------:R0:W-:Y:S01]  /*3d50*/  @P0 STG.E.U8 desc[UR16][R2.64], R7 ;  /* 0x0000000702000986 */ /* 0x0001e2000c101110 */
[----:B------:R-:W-:Y:S06]  /*3d60*/  BAR.SYNC.DEFER_BLOCKING 0x0 ;  /* 0x0000000000007b1d */ /* 0x000fec0000010000 */
[----:B------:R-:W-:Y:S05]  /*3d70*/  BRA.U UP0, `(.L_x_13) ;  /* 0x00000001009c7547 */ /* 0x000fea000b800000 */
[----:B------:R-:W1:Y:S01]  /*3d80*/  S2UR UR5, SR_CgaCtaId ;  /* 0x00000000000579c3 */ /* 0x000e620000008800 */
[----:B------:R-:W-:Y:S01]  /*3d90*/  NOP ;  /* 0x0000000000007918 */ /* 0x000fe20000000000 */
[----:B------:R-:W-:Y:S01]  /*3da0*/  UMOV UR4, 0x50 ;  /* 0x0000005000047882 */ /* 0x000fe20000000000 */
[----:B------:R-:W-:Y:S02]  /*3db0*/  IMAD.U32 R0, RZ, RZ, UR28 ;  /* 0x0000001cff007e24 */ /* 0x000fe4000f8e00ff */
[----:B0-----:R-:W-:-:S03]  /*3dc0*/  IMAD.MOV.U32 R3, RZ, RZ, 0x1 ;  /* 0x00000001ff037424 */ /* 0x001fc600078e00ff */
[----:B------:R-:W-:-:S04]  /*3dd0*/  LOP3.LUT R0, R0, 0xffff, RZ, 0xc0, !PT ;  /* 0x0000ffff00007812 */ /* 0x000fc800078ec0ff */
[----:B------:R-:W-:-:S05]  /*3de0*/  SHF.R.U32.HI R0, RZ, 0x5, R0 ;  /* 0x00000005ff007819 */ /* 0x000fca0000011600 */
[----:B------:R-:W-:Y:S01]  /*3df0*/  VIADD R2, R0, 0x10 ;  /* 0x0000001000027836 */ /* 0x000fe20000000000 */
[----:B------:R-:W-:Y:S01]  /*3e00*/  SHF.L.U32 R0, R3, R0, RZ ;  /* 0x0000000003007219 */ /* 0x000fe200000006ff */
[----:B-1----:R-:W-:-:S03]  /*3e10*/  ULEA UR6, UR5, UR4, 0x18 ;  /* 0x0000000405067291 */ /* 0x002fc6000f8ec0ff */
[----:B------:R-:W-:-:S04]  /*3e20*/  SHF.L.U32 R3, R3, R2, RZ ;  /* 0x0000000203037219 */ /* 0x000fc800000006ff */
[----:B------:R-:W-:Y:S02]  /*3e30*/  LOP3.LUT R0, R3, R0, RZ, 0xfc, !PT ;  /* 0x0000000003007212 */ /* 0x000fe400078efcff */
[----:B------:R-:W0:Y:S02]  /*3e40*/  LDS R5, [UR6] ;  /* 0x00000006ff057984 */ /* 0x000e240008000800 */
[C---:B------:R-:W-:Y:S02]  /*3e50*/  LOP3.LUT R2, R0.reuse, 0xffff, RZ, 0xc0, !PT ;  /* 0x0000ffff00027812 */ /* 0x040fe400078ec0ff */
[----:B0-----:R-:W-:-:S04]  /*3e60*/  LOP3.LUT R3, R0, 0xffff, R5, 0x80, !PT ;  /* 0x0000ffff00037812 */ /* 0x001fc800078e8005 */
[----:B------:R-:W-:-:S13]  /*3e70*/  ISETP.NE.AND P0, PT, R3, R2, PT ;  /* 0x000000020300720c */ /* 0x000fda0003f05270 */
[----:B------:R-:W-:Y:S05]  /*3e80*/  @P0 BRA `(.L_x_14) ;  /* 0x0000000000500947 */ /* 0x000fea0003800000 */
[----:B------:R-:W-:Y:S02]  /*3e90*/  SHF.R.U32.HI R5, RZ, 0x10, R5 ;  /* 0x00000010ff057819 */ /* 0x000fe40000011605 */
[----:B------:R-:W-:-:S04]  /*3ea0*/  SHF.R.U32.HI R2, RZ, 0x10, R0 ;  /* 0x00000010ff027819 */ /* 0x000fc80000011600 */
[----:B------:R-:W-:-:S04]  /*3eb0*/  LOP3.LUT R5, R5, R2, RZ, 0xc0, !PT ;  /* 0x0000000205057212 */ /* 0x000fc800078ec0ff */
[----:B------:R-:W-:-:S13]  /*3ec0*/  ISETP.NE.AND P0, PT, R5, R2, PT ;  /* 0x000000020500720c */ /* 0x000fda0003f05270 */
[----:B------:R-:W-:Y:S05]  /*3ed0*/  @P0 BRA `(.L_x_15) ;  /* 0x0000000000300947 */ /* 0x000fea0003800000 */
[----:B------:R-:W-:Y:S01]  /*3ee0*/  R2UR UR4, R0 ;  /* 0x00000000000472ca */ /* 0x000fe200000e0000 */
[----:B------:R-:W-:Y:S01]  /*3ef0*/  VOTEU.ANY UR5, UPT, PT ;  /* 0x0000000000057886 */ /* 0x000fe200038e0100 */
[----:B------:R-:W0:Y:S01]  /*3f00*/  S2R R0, SR_LANEID ;  /* 0x0000000000007919 */ /* 0x000e220000000000 */
[----:B------:R-:W-:-:S10]  /*3f10*/  UFLO.U32 UR5, UR5 ;  /* 0x00000005000572bd */ /* 0x000fd400080e0000 */
[----:B------:R-:W-:-:S06]  /*3f20*/  ULOP3.LUT UR4, URZ, UR4, URZ, 0x33, !UPT ;  /* 0x00000004ff047292 */ /* 0x000fcc000f8e33ff */
[----:B------:R-:W-:-:S04]  /*3f30*/  IMAD.U32 R2, RZ, RZ, UR4 ;  /* 0x00000004ff027e24 */ /* 0x000fc8000f8e00ff */
[----:B------:R-:W1:Y:S02]  /*3f40*/  REDUX UR7, R2 ;  /* 0x00000000020773c4 */ /* 0x000e640000000000 */
[----:B------:R2:W-:Y:S01]  /*3f50*/  UTCATOMSWS.AND URZ, UR4 ;  /* 0x0000000400ff79e3 */ /* 0x0005e20008000000 */
[----:B0-----:R-:W-:Y:S01]  /*3f60*/  ISETP.EQ.U32.AND P0, PT, R0, UR5, PT ;  /* 0x0000000500007c0c */ /* 0x001fe2000bf02070 */
[----:B-1----:R-:W-:-:S12]  /*3f70*/  IMAD.U32 R0, RZ, RZ, UR7 ;  /* 0x00000007ff007e24 */ /* 0x002fd8000f8e00ff */
[----:B------:R2:W-:Y:S01]  /*3f80*/  @P0 ATOMS.AND RZ, [UR6], R0 ;  /* 0x00000000ffff098c */ /* 0x0005e2000a800006 */
[----:B------:R-:W-:Y:S05]  /*3f90*/  BRA `(.L_x_13) ;  /* 0x0000000000147947 */ /* 0x000fea0003800000 */
.L_x_15:
[----:B------:R-:W-:-:S07]  /*3fa0*/  MOV R2, 0x3fc0 ;  /* 0x00003fc000027802 */ /* 0x000fce0000000f00 */
[----:B------:R-:W-:Y:S05]  /*3fb0*/  CALL.REL.NOINC `($__internal_0_$__cuda_sm10x_tcgen05_guardrail_trap_col_being_dealloced_not_returned_by_alloc) ;  /* 0x00000000002c7944 */ /* 0x000fea0003c00000 */
[----:B------:R-:W-:Y:S05]  /*3fc0*/  BRA `(.L_x_13) ;  /* 0x0000000000087947 */ /* 0x000fea0003800000 */
.L_x_14:
[----:B------:R-:W-:-:S07]  /*3fd0*/  MOV R2, 0x3ff0 ;  /* 0x00003ff000027802 */ /* 0x000fce0000000f00 */
[----:B------:R-:W-:Y:S05]  /*3fe0*/  CALL.REL.NOINC `($__internal_2_$__cuda_sm10x_tcgen05_guardrail_trap_unallocated_columns_being_dealloced) ;  /* 0x0000000000387944 */ /* 0x000fea0003c00000 */
.L_x_13:
[----:B------:R-:W-:Y:S01]  /*3ff0*/  NOP ;  /* 0x0000000000007918 */ /* 0x000fe20000000000 */
[----:B--2---:R-:W-:Y:S05]  /*4000*/  EXIT ;  /* 0x000000000000794d */ /* 0x004fea0003800000 */
.L_x_8:
[----:B------:R-:W0:Y:S02]  /*4010*/  SYNCS.PHASECHK.TRANS64.TRYWAIT P6, [UR18], R55 ;  /* 0x00000037ff0075a7 */ /* 0x000e2400080c1112 */
[----:B0-----:R-:W-:Y:S05]  /*4020*/  @!P6 BRA `(.L_x_8) ;  /* 0xfffffffc00f8e947 */ /* 0x001fea000383ffff */
[----:B------:R-:W-:Y:S05]  /*4030*/  BRA `(.L_x_16) ;  /* 0xffffffe800487947 */ /* 0x000fea000383ffff */
.L_x_12:
[----:B------:R-:W0:Y:S02]  /*4040*/  SYNCS.PHASECHK.TRANS64.TRYWAIT P0, [UR18], R4 ;  /* 0x00000004ff0075a7 */ /* 0x000e240008001112 */
[----:B0-----:R-:W-:Y:S05]  /*4050*/  @!P0 BRA `(.L_x_12) ;  /* 0xfffffffc00f88947 */ /* 0x001fea000383ffff */
[----:B------:R-:W-:Y:S05]  /*4060*/  BRA `(.L_x_11) ;  /* 0xfffffff0002c7947 */ /* 0x000fea000383ffff */
        .weak           $__internal_0_$__cuda_sm10x_tcgen05_guardrail_trap_col_being_dealloced_not_returned_by_alloc
        .type           $__internal_0_$__cuda_sm10x_tcgen05_guardrail_trap_col_being_dealloced_not_returned_by_alloc,@function
        .size           $__internal_0_$__cuda_sm10x_tcgen05_guardrail_trap_col_being_dealloced_not_returned_by_alloc,($__internal_1_$__cuda_sm10x_tcgen05_guardrail_trap_phase_invalid_during_alloc - $__internal_0_$__cuda_sm10x_tcgen05_guardrail_trap_col_being_dealloced_not_returned_by_alloc)
$__internal_0_$__cuda_sm10x_tcgen05_guardrail_trap_col_being_dealloced_not_returned_by_alloc:
[----:B------:R-:W-:Y:S05]  /*4070*/  BPT.TRAP 0x1 ;  /* 0x000000040000795c */ /* 0x000fea0000300000 */
[----:B------:R-:W-:-:S04]  /*4080*/  IMAD.MOV.U32 R3, RZ, RZ, 0x0 ;  /* 0x00000000ff037424 */ /* 0x000fc800078e00ff */
[----:B------:R-:W-:Y:S05]  /*4090*/  RET.REL.NODEC R2 `(matmul_kernel) ;  /* 0xffffffbc02d87950 */ /* 0x000fea0003c3ffff */
        .weak           $__internal_1_$__cuda_sm10x_tcgen05_guardrail_trap_phase_invalid_during_alloc
        .type           $__internal_1_$__cuda_sm10x_tcgen05_guardrail_trap_phase_invalid_during_alloc,@function
        .size           $__internal_1_$__cuda_sm10x_tcgen05_guardrail_trap_phase_invalid_during_alloc,($__internal_2_$__cuda_sm10x_tcgen05_guardrail_trap_unallocated_columns_being_dealloced - $__internal_1_$__cuda_sm10x_tcgen05_guardrail_trap_phase_invalid_during_alloc)
$__internal_1_$__cuda_sm10x_tcgen05_guardrail_trap_phase_invalid_during_alloc:
[----:B------:R-:W-:Y:S05]  /*40a0*/  BPT.TRAP 0x1 ;  /* 0x000000040000795c */ /* 0x000fea0000300000 */
[----:B------:R-:W-:-:S04]  /*40b0*/  IMAD.MOV.U32 R5, RZ, RZ, 0x0 ;  /* 0x00000000ff057424 */ /* 0x000fc800078e00ff */
[----:B------:R-:W-:Y:S05]  /*40c0*/  RET.REL.NODEC R4 `(matmul_kernel) ;  /* 0xffffffbc04cc7950 */ /* 0x000fea0003c3ffff */
        .weak           $__internal_2_$__cuda_sm10x_tcgen05_guardrail_trap_unallocated_columns_being_dealloced
        .type           $__internal_2_$__cuda_sm10x_tcgen05_guardrail_trap_unallocated_columns_being_dealloced,@function
        .size           $__internal_2_$__cuda_sm10x_tcgen05_guardrail_trap_unallocated_columns_being_dealloced,(.L_x_20 - $__internal_2_$__cuda_sm10x_tcgen05_guardrail_trap_unallocated_columns_being_dealloced)
$__internal_2_$__cuda_sm10x_tcgen05_guardrail_trap_unallocated_columns_being_dealloced:
[----:B------:R-:W-:Y:S05]  /*40d0*/  BPT.TRAP 0x1 ;  /* 0x000000040000795c */ /* 0x000fea0000300000 */
[----:B------:R-:W-:-:S04]  /*40e0*/  IMAD.MOV.U32 R3, RZ, RZ, 0x0 ;  /* 0x00000000ff037424 */ /* 0x000fc800078e00ff */
[----:B------:R-:W-:Y:S05]  /*40f0*/  RET.REL.NODEC R2 `(matmul_kernel) ;  /* 0xffffffbc02c07950 */ /* 0x000fea0003c3ffff */
.L_x_17:
[----:B------:R-:W-:-:S00]  /*4100*/  BRA `(.L_x_17) ;  /* 0xfffffffc00fc7947 */ /* 0x000fc0000383ffff */
[----:B------:R-:W-:-:S00]  /*4110*/  NOP ;  /* 0x0000000000007918 */ /* 0x000fc00000000000 */
        /* <DEDUP_REMOVED lines=14> */
.L_x_20:


//--------------------- .nv.shared.matmul_kernel  --------------------------
	.section	.nv.shared.matmul_kernel,"aw",@nobits
	.sectionflags	@""
	.align	16
	.zero		1024


//--------------------- .nv.shared.reserved.0     --------------------------
	.section	.nv.shared.reserved.0,"aw",@nobits
	.align	8
	.weak		__nv_reservedSMEM_offset_0_alias
	.size		__nv_reservedSMEM_offset_0_alias, 0, 64
	.other		__nv_reservedSMEM_offset_0_alias,@"STO_CUDA_RESERVED_SHARED STV_DEFAULT"
__nv_reservedSMEM_offset_0_alias:
	.zero		0
.nv.shared.reserved.0:
	.zero		64
	.weak		__nv_reservedSMEM_allocation_phase
	.type		__nv_reservedSMEM_allocation_phase,@object
	.size		__nv_reservedSMEM_allocation_phase,(.L_0 - __nv_reservedSMEM_allocation_phase)
__nv_reservedSMEM_allocation_phase:
	.zero		1
.L_0:
	.zero		7
	.weak		__nv_reservedSMEM_devtool_atexit_pc
	.type		__nv_reservedSMEM_devtool_atexit_pc,@object
	.size		__nv_reservedSMEM_devtool_atexit_pc,(__nv_reservedSMEM_allocation_mask - __nv_reservedSMEM_devtool_atexit_pc)
__nv_reservedSMEM_devtool_atexit_pc:
	.zero		8
	.weak		__nv_reservedSMEM_allocation_mask
	.type		__nv_reservedSMEM_allocation_mask,@object
	.size		__nv_reservedSMEM_allocation_mask,(.L_2 - __nv_reservedSMEM_allocation_mask)
__nv_reservedSMEM_allocation_mask:
	.zero		4
.L_2:


//--------------------- .nv.constant0.matmul_kernel --------------------------
	.section	.nv.constant0.matmul_kernel,"a",@progbits
	.sectionflags	@""
	.align	4
.nv.constant0.matmul_kernel:
	.zero		976


//--------------------- SYMBOLS --------------------------

	.type		.nv.reservedSmem.offset0,@object
	.size		.nv.reservedSmem.offset0,0x4
	.type		.nv.reservedSmem.cap,@object
	.size		.nv.reservedSmem.cap,0x4
